// auto-generated by cutlass_sweep.gemm — config: {"arch": "sm_90", "cluster_m": 1, "cluster_n": 1, "dtype": "int8", "dtype_b": "int8", "layout": "nt", "stages": 0, "tile_k": 32, "tile_m": 256, "tile_n": 256}
#include "cutlass/cutlass.h"
#include "cutlass/gemm/collective/collective_builder.hpp"
#include "cutlass/gemm/device/gemm_universal_adapter.h"
#include "cutlass/gemm/kernel/gemm_universal.hpp"
#include "cutlass/epilogue/collective/collective_builder.hpp"

using ElemA = int8_t;
using ElemB = int8_t;
using ElemCD = int8_t;
using Acc  = int32_t;
using TileShape    = cute::Shape<cute::_256, cute::_256, cute::_32>;
using ClusterShape = cute::Shape<cute::_1, cute::_1, cute::_1>;

using CollectiveEpilogue = typename cutlass::epilogue::collective::CollectiveBuilder<
    cutlass::arch::Sm90, cutlass::arch::OpClassTensorOp,
    TileShape, ClusterShape,
    cutlass::epilogue::collective::EpilogueTileAuto,
    Acc, Acc,
    ElemCD, cutlass::layout::RowMajor, 128 / cutlass::sizeof_bits<ElemCD>::value,
    ElemCD, cutlass::layout::RowMajor, 128 / cutlass::sizeof_bits<ElemCD>::value,
    cutlass::epilogue::collective::EpilogueScheduleAuto
  >::CollectiveOp;

using CollectiveMainloop = typename cutlass::gemm::collective::CollectiveBuilder<
    cutlass::arch::Sm90, cutlass::arch::OpClassTensorOp,
    ElemA, cutlass::layout::RowMajor, 128 / cutlass::sizeof_bits<ElemA>::value,
    ElemB, cutlass::layout::ColumnMajor, 128 / cutlass::sizeof_bits<ElemB>::value,
    Acc,
    TileShape, ClusterShape,
    cutlass::gemm::collective::StageCountAutoCarveout<static_cast<int>(sizeof(typename CollectiveEpilogue::SharedStorage))>,
    cutlass::gemm::collective::KernelScheduleAuto
  >::CollectiveOp;

using GemmKernel = cutlass::gemm::kernel::GemmUniversal<
    cute::Shape<int,int,int,int>,
    CollectiveMainloop,
    CollectiveEpilogue
>;
using Gemm = cutlass::gemm::device::GemmUniversalAdapter<GemmKernel>;

// Force the device kernel symbol into the cubin without needing a host main.
auto* _anchor = &cutlass::device_kernel<GemmKernel>;


// ===== COMPILED SASS (sm_90a) =====

	.target	sm_90a

	.elftype	@"ET_EXEC"


//--------------------- .note.nv.tkinfo           --------------------------
	.section	.note.nv.tkinfo,"",@"SHT_NOTE"
	.sectionflags	@"SHF_NOTE_NV_TKINFO"
	.tkinfo
        /*0018*/ 	.word	0x00000002
        /*0030*/ 	.string	""
        /*0030*/ 	.string	"ptxas"
        /*0030*/ 	.string	"Cuda compilation tools, release 13.0, V13.0.88"
        /*0030*/ 	.string	"Build cuda_13.0.r13.0/compiler.36424714_0"
        /*0030*/ 	.string	"-arch sm_90a -m 64 "



//--------------------- .note.nv.cuinfo           --------------------------
	.section	.note.nv.cuinfo,"",@"SHT_NOTE"
	.sectionflags	@"SHF_NOTE_NV_CUINFO"
        /*0018*/ 	.short	0x0002
        /*001a*/ 	.short	0x005a
        /*001c*/ 	.short	0x0082
	.zero		2


//--------------------- .nv.info                  --------------------------
	.section	.nv.info,"",@"SHT_CUDA_INFO"
	.align	4


	//----- nvinfo : EIATTR_REGCOUNT
	.align		4
        /*0000*/ 	.byte	0x04, 0x2f
        /*0002*/ 	.short	(.L_15 - .L_14)
	.align		4
.L_14:
        /*0004*/ 	.word	index@(_ZN7cutlass13device_kernelINS_4gemm6kernel13GemmUniversalIN4cute5tupleIJiiiiEEENS1_10collective13CollectiveMmaINS1_34MainloopSm90TmaGmmaWarpSpecializedILi14ENS5_IJNS4_1CILi1EEESB_SB_EEENS1_35KernelTmaWarpSpecializedCooperativeEEENS5_IJNSA_ILi256EEESF_NSA_ILi32EEEEEEaNS5_IJlSB_lEEEaSI_NS4_8TiledMMAINS4_8MMA_AtomIJNS4_4SM904GMMA27MMA_64x256x32_S32S8S8_SS_TNEEEENS4_6LayoutINS5_IJNSA_ILi2EEESB_SB_EEENS5_IJSB_NSA_ILi0EEESS_EEEEENS5_IJNS4_10UnderscoreESV_SV_EEEEENS4_13SM90_TMA_LOADENS4_14ComposedLayoutINS4_7SwizzleILi1ELi4ELi3EEENS4_18smem_ptr_flag_bitsILi8EEENSP_INS5_IJNSA_ILi8EEESG_EEENS5_IJSG_SB_EEEEEEEvNS4_8identityESY_S18_vS19_EENS_8epilogue10collective6detail29Sm90TmaWarpSpecializedAdapterINS1C_15DefaultEpilogueIaSI_SI_NS1B_6thread17LinearCombinationIaLi1EiiLNS1G_9ScaleType4KindE0ELNS_15FloatRoundStyleE2EaEENS1_15EpilogueDefaultEEEEEvvEEEEvNT_6ParamsE)
        /*0008*/ 	.word	0x000000a8


	//----- nvinfo : EIATTR_FRAME_SIZE
	.align		4
.L_15:
        /*000c*/ 	.byte	0x04, 0x11
        /*000e*/ 	.short	(.L_17 - .L_16)
	.align		4
.L_16:
        /*0010*/ 	.word	index@(_ZN7cutlass13device_kernelINS_4gemm6kernel13GemmUniversalIN4cute5tupleIJiiiiEEENS1_10collective13CollectiveMmaINS1_34MainloopSm90TmaGmmaWarpSpecializedILi14ENS5_IJNS4_1CILi1EEESB_SB_EEENS1_35KernelTmaWarpSpecializedCooperativeEEENS5_IJNSA_ILi256EEESF_NSA_ILi32EEEEEEaNS5_IJlSB_lEEEaSI_NS4_8TiledMMAINS4_8MMA_AtomIJNS4_4SM904GMMA27MMA_64x256x32_S32S8S8_SS_TNEEEENS4_6LayoutINS5_IJNSA_ILi2EEESB_SB_EEENS5_IJSB_NSA_ILi0EEESS_EEEEENS5_IJNS4_10UnderscoreESV_SV_EEEEENS4_13SM90_TMA_LOADENS4_14ComposedLayoutINS4_7SwizzleILi1ELi4ELi3EEENS4_18smem_ptr_flag_bitsILi8EEENSP_INS5_IJNSA_ILi8EEESG_EEENS5_IJSG_SB_EEEEEEEvNS4_8identityESY_S18_vS19_EENS_8epilogue10collective6detail29Sm90TmaWarpSpecializedAdapterINS1C_15DefaultEpilogueIaSI_SI_NS1B_6thread17LinearCombinationIaLi1EiiLNS1G_9ScaleType4KindE0ELNS_15FloatRoundStyleE2EaEENS1_15EpilogueDefaultEEEEEvvEEEEvNT_6ParamsE)
        /*0014*/ 	.word	0x000002b8


	//----- nvinfo : EIATTR_MIN_STACK_SIZE
	.align		4
.L_17:
        /*0018*/ 	.byte	0x04, 0x12
        /*001a*/ 	.short	(.L_19 - .L_18)
	.align		4
.L_18:
        /*001c*/ 	.word	index@(_ZN7cutlass13device_kernelINS_4gemm6kernel13GemmUniversalIN4cute5tupleIJiiiiEEENS1_10collective13CollectiveMmaINS1_34MainloopSm90TmaGmmaWarpSpecializedILi14ENS5_IJNS4_1CILi1EEESB_SB_EEENS1_35KernelTmaWarpSpecializedCooperativeEEENS5_IJNSA_ILi256EEESF_NSA_ILi32EEEEEEaNS5_IJlSB_lEEEaSI_NS4_8TiledMMAINS4_8MMA_AtomIJNS4_4SM904GMMA27MMA_64x256x32_S32S8S8_SS_TNEEEENS4_6LayoutINS5_IJNSA_ILi2EEESB_SB_EEENS5_IJSB_NSA_ILi0EEESS_EEEEENS5_IJNS4_10UnderscoreESV_SV_EEEEENS4_13SM90_TMA_LOADENS4_14ComposedLayoutINS4_7SwizzleILi1ELi4ELi3EEENS4_18smem_ptr_flag_bitsILi8EEENSP_INS5_IJNSA_ILi8EEESG_EEENS5_IJSG_SB_EEEEEEEvNS4_8identityESY_S18_vS19_EENS_8epilogue10collective6detail29Sm90TmaWarpSpecializedAdapterINS1C_15DefaultEpilogueIaSI_SI_NS1B_6thread17LinearCombinationIaLi1EiiLNS1G_9ScaleType4KindE0ELNS_15FloatRoundStyleE2EaEENS1_15EpilogueDefaultEEEEEvvEEEEvNT_6ParamsE)
        /*0020*/ 	.word	0x000002b8
.L_19:


//--------------------- .nv.compat                --------------------------
	.section	.nv.compat,"",@"SHT_CUDA_COMPAT_INFO"
	.align	4
        /*0000*/ 	.byte	0x02, 0x09, 0x01, 0x00, 0x02, 0x02, 0x04, 0x00, 0x02, 0x05, 0x05, 0x00, 0x03, 0x07, 0x01, 0x01
        /*0010*/ 	.byte	0x02, 0x03, 0x01, 0x00, 0x02, 0x06, 0x01, 0x00, 0x04, 0x0b, 0x08, 0x00, 0x00, 0x00, 0x00, 0x00
        /*0020*/ 	.byte	0x00, 0x00, 0x00, 0x00


//--------------------- .nv.info._ZN7cutlass13device_kernelINS_4gemm6kernel13GemmUniversalIN4cute5tupleIJiiiiEEENS1_10collective13CollectiveMmaINS1_34MainloopSm90TmaGmmaWarpSpecializedILi14ENS5_IJNS4_1CILi1EEESB_SB_EEENS1_35KernelTmaWarpSpecializedCooperativeEEENS5_IJNSA_ILi256EEESF_NSA_ILi32EEEEEEaNS5_IJlSB_lEEEaSI_NS4_8TiledMMAINS4_8MMA_AtomIJNS4_4SM904GMMA27MMA_64x256x32_S32S8S8_SS_TNEEEENS4_6LayoutINS5_IJNSA_ILi2EEESB_SB_EEENS5_IJSB_NSA_ILi0EEESS_EEEEENS5_IJNS4_10UnderscoreESV_SV_EEEEENS4_13SM90_TMA_LOADENS4_14ComposedLayoutINS4_7SwizzleILi1ELi4ELi3EEENS4_18smem_ptr_flag_bitsILi8EEENSP_INS5_IJNSA_ILi8EEESG_EEENS5_IJSG_SB_EEEEEEEvNS4_8identityESY_S18_vS19_EENS_8epilogue10collective6detail29Sm90TmaWarpSpecializedAdapterINS1C_15DefaultEpilogueIaSI_SI_NS1B_6thread17LinearCombinationIaLi1EiiLNS1G_9ScaleType4KindE0ELNS_15FloatRoundStyleE2EaEENS1_15EpilogueDefaultEEEEEvvEEEEvNT_6ParamsE --------------------------
	.section	.nv.info._ZN7cutlass13device_kernelINS_4gemm6kernel13GemmUniversalIN4cute5tupleIJiiiiEEENS1_10collective13CollectiveMmaINS1_34MainloopSm90TmaGmmaWarpSpecializedILi14ENS5_IJNS4_1CILi1EEESB_SB_EEENS1_35KernelTmaWarpSpecializedCooperativeEEENS5_IJNSA_ILi256EEESF_NSA_ILi32EEEEEEaNS5_IJlSB_lEEEaSI_NS4_8TiledMMAINS4_8MMA_AtomIJNS4_4SM904GMMA27MMA_64x256x32_S32S8S8_SS_TNEEEENS4_6LayoutINS5_IJNSA_ILi2EEESB_SB_EEENS5_IJSB_NSA_ILi0EEESS_EEEEENS5_IJNS4_10UnderscoreESV_SV_EEEEENS4_13SM90_TMA_LOADENS4_14ComposedLayoutINS4_7SwizzleILi1ELi4ELi3EEENS4_18smem_ptr_flag_bitsILi8EEENSP_INS5_IJNSA_ILi8EEESG_EEENS5_IJSG_SB_EEEEEEEvNS4_8identityESY_S18_vS19_EENS_8epilogue10collective6detail29Sm90TmaWarpSpecializedAdapterINS1C_15DefaultEpilogueIaSI_SI_NS1B_6thread17LinearCombinationIaLi1EiiLNS1G_9ScaleType4KindE0ELNS_15FloatRoundStyleE2EaEENS1_15EpilogueDefaultEEEEEvvEEEEvNT_6ParamsE,"",@"SHT_CUDA_INFO"
	.sectionflags	@""
	.align	4


	//----- nvinfo : EIATTR_CUDA_API_VERSION
	.align		4
        /*0000*/ 	.byte	0x04, 0x37
        /*0002*/ 	.short	(.L_21 - .L_20)
.L_20:
        /*0004*/ 	.word	0x00000082


	//----- nvinfo : EIATTR_KPARAM_INFO
	.align		4
.L_21:
        /*0008*/ 	.byte	0x04, 0x17
        /*000a*/ 	.short	(.L_23 - .L_22)
.L_22:
        /*000c*/ 	.word	0x00000000
        /*0010*/ 	.short	0x0000
        /*0012*/ 	.short	0x0070
        /*0014*/ 	.byte	0x00, 0xf0, 0x01, 0x10


	//----- nvinfo : EIATTR_SPARSE_MMA_MASK
	.align		4
.L_23:
        /*0018*/ 	.byte	0x03, 0x50
        /*001a*/ 	.short	0x0000


	//----- nvinfo : EIATTR_MAXREG_COUNT
	.align		4
        /*001c*/ 	.byte	0x03, 0x1b
        /*001e*/ 	.short	0x00a8


	//----- nvinfo : EIATTR_NUM_BARRIERS
	.align		4
        /*0020*/ 	.byte	0x02, 0x4c
        /*0022*/ 	.byte	0x01
	.zero		1


	//----- nvinfo : EIATTR_EXTERNS
	.align		4
        /*0024*/ 	.byte	0x04, 0x0f
        /*0026*/ 	.short	(.L_25 - .L_24)


	//   ....[0]....
	.align		4
.L_24:
        /*0028*/ 	.word	index@(__assertfail)


	//----- nvinfo : EIATTR_ANNOTATIONS
	.align		4
.L_25:
        /*002c*/ 	.byte	0x04, 0x55
        /*002e*/ 	.short	(.L_27 - .L_26)


	//   ....[0]....
.L_26:
        /*0030*/ 	.word	0x00000001
        /*0034*/ 	.byte	0x00, 0x08, 0x00, 0x00, 0x01, 0x00, 0x00, 0x00, 0x20, 0x08, 0x00, 0x00, 0x01, 0x00, 0x00, 0x00
        /* <DEDUP_REMOVED lines=250> */
        /*0fe4*/ 	.byte	0x30, 0x18, 0x01, 0x00, 0x01, 0x00, 0x00, 0x00, 0x50, 0x18, 0x01, 0x00


	//----- nvinfo : EIATTR_MERCURY_ISA_VERSION
	.align		4
.L_27:
        /*0ff0*/ 	.byte	0x03, 0x5f
        /*0ff2*/ 	.short	0x0101


	//----- nvinfo : EIATTR_INT_WARP_WIDE_INSTR_OFFSETS
	.align		4
        /*0ff4*/ 	.byte	0x04, 0x31
        /*0ff6*/ 	.short	(.L_29 - .L_28)


	//   ....[0]....
.L_28:
        /*0ff8*/ 	.word	0x00000670


	//   ....[1]....
        /*0ffc*/ 	.word	0x00000680


	//   ....[2]....
        /*1000*/ 	.word	0x00000710


	//----- nvinfo : EIATTR_COOP_GROUP_MASK_REGIDS
	.align		4
.L_29:
        /*1004*/ 	.byte	0x04, 0x29
        /*1006*/ 	.short	(.L_31 - .L_30)


	//   ....[0]....
.L_30:
        /*1008*/ 	.word	0xffffffff


	//   ....[1]....
        /*100c*/ 	.word	0xffffffff


	//   ....[2]....
        /*1010*/ 	.word	0xffffffff


	//   ....[3]....
        /*1014*/ 	.word	0xffffffff


	//   ....[4]....
        /*1018*/ 	.word	0xffffffff


	//----- nvinfo : EIATTR_COOP_GROUP_INSTR_OFFSETS
	.align		4
.L_31:
        /*101c*/ 	.byte	0x04, 0x28
        /*101e*/ 	.short	(.L_33 - .L_32)


	//   ....[0]....
.L_32:
        /*1020*/ 	.word	0x00000070


	//   ....[1]....
        /*1024*/ 	.word	0x00000080


	//   ....[2]....
        /*1028*/ 	.word	0x000001a0


	//   ....[3]....
        /*102c*/ 	.word	0x00000520


	//   ....[4]....
        /*1030*/ 	.word	0x000012e0


	//----- nvinfo : EIATTR_REG_RECONFIG
	.align		4
.L_33:
        /*1034*/ 	.byte	0x01, 0x54
	.zero		2


	//----- nvinfo : EIATTR_SYSCALL_OFFSETS
	.align		4
        /*1038*/ 	.byte	0x04, 0x46
        /*103a*/ 	.short	(.L_35 - .L_34)


	//   ....[0]....
.L_34:
        /*103c*/ 	.word	0x000014a0


	//----- nvinfo : EIATTR_MBARRIER_INSTR_OFFSETS
	.align		4
.L_35:
        /*1040*/ 	.byte	0x04, 0x39
        /*1042*/ 	.short	(.L_37 - .L_36)


	//   ....[0]....
.L_36:
        /*1044*/ 	.word	0x00000340
        /*1048*/ 	.word	0x000000ff
        /*104c*/ 	.word	0x00000000
        /*1050*/ 	.short	0x0100
        /*1052*/ 	.byte	0x08
	.zero		1


	//   ....[1]....
        /*1054*/ 	.word	0x00000350
        /*1058*/ 	.word	0x000000ff
        /*105c*/ 	.word	0x00000070
        /*1060*/ 	.short	0x0100
        /*1062*/ 	.byte	0x08
	.zero		1


	//   ....[2]....
        /*1064*/ 	.word	0x00000360
        /*1068*/ 	.word	0x000000ff
        /*106c*/ 	.word	0x00000008
        /*1070*/ 	.short	0x0100
        /*1072*/ 	.byte	0x08
	.zero		1


	//   ....[3]....
        /*1074*/ 	.word	0x00000370
        /*1078*/ 	.word	0x000000ff
        /*107c*/ 	.word	0x00000078
        /*1080*/ 	.short	0x0100
        /*1082*/ 	.byte	0x08
	.zero		1


	//   ....[4]....
        /*1084*/ 	.word	0x00000380
        /*1088*/ 	.word	0x000000ff
        /*108c*/ 	.word	0x00000010
        /*1090*/ 	.short	0x0100
        /*1092*/ 	.byte	0x08
	.zero		1


	//   ....[5]....
        /*1094*/ 	.word	0x00000390
        /*1098*/ 	.word	0x000000ff
        /*109c*/ 	.word	0x00000080
        /*10a0*/ 	.short	0x0100
        /*10a2*/ 	.byte	0x08
	.zero		1


	//   ....[6]....
        /*10a4*/ 	.word	0x000003a0
        /*10a8*/ 	.word	0x000000ff
        /*10ac*/ 	.word	0x00000018
        /*10b0*/ 	.short	0x0100
        /*10b2*/ 	.byte	0x08
	.zero		1


	//   ....[7]....
        /*10b4*/ 	.word	0x000003b0
        /*10b8*/ 	.word	0x000000ff
        /*10bc*/ 	.word	0x00000088
        /*10c0*/ 	.short	0x0100
        /*10c2*/ 	.byte	0x08
	.zero		1


	//   ....[8]....
        /*10c4*/ 	.word	0x000003c0
        /*10c8*/ 	.word	0x000000ff
        /*10cc*/ 	.word	0x00000020
        /*10d0*/ 	.short	0x0100
        /*10d2*/ 	.byte	0x08
	.zero		1


	//   ....[9]....
        /*10d4*/ 	.word	0x000003d0
        /*10d8*/ 	.word	0x000000ff
        /*10dc*/ 	.word	0x00000090
        /*10e0*/ 	.short	0x0100
        /*10e2*/ 	.byte	0x08
	.zero		1


	//   ....[10]....
        /*10e4*/ 	.word	0x000003e0
        /*10e8*/ 	.word	0x000000ff
        /*10ec*/ 	.word	0x00000028
        /*10f0*/ 	.short	0x0100
        /*10f2*/ 	.byte	0x08
	.zero		1


	//   ....[11]....
        /*10f4*/ 	.word	0x000003f0
        /*10f8*/ 	.word	0x000000ff
        /*10fc*/ 	.word	0x00000098
        /*1100*/ 	.short	0x0100
        /*1102*/ 	.byte	0x08
	.zero		1


	//   ....[12]....
        /*1104*/ 	.word	0x00000400
        /*1108*/ 	.word	0x000000ff
        /*110c*/ 	.word	0x00000030
        /*1110*/ 	.short	0x0100
        /*1112*/ 	.byte	0x08
	.zero		1


	//   ....[13]....
        /*1114*/ 	.word	0x00000410
        /*1118*/ 	.word	0x000000ff
        /*111c*/ 	.word	0x000000a0
        /*1120*/ 	.short	0x0100
        /*1122*/ 	.byte	0x08
	.zero		1


	//   ....[14]....
        /*1124*/ 	.word	0x00000420
        /*1128*/ 	.word	0x000000ff
        /*112c*/ 	.word	0x00000038
        /*1130*/ 	.short	0x0100
        /*1132*/ 	.byte	0x08
	.zero		1


	//   ....[15]....
        /*1134*/ 	.word	0x00000430
        /*1138*/ 	.word	0x000000ff
        /*113c*/ 	.word	0x000000a8
        /*1140*/ 	.short	0x0100
        /*1142*/ 	.byte	0x08
	.zero		1


	//   ....[16]....
        /*1144*/ 	.word	0x00000440
        /*1148*/ 	.word	0x000000ff
        /*114c*/ 	.word	0x00000040
        /*1150*/ 	.short	0x0100
        /*1152*/ 	.byte	0x08
	.zero		1


	//   ....[17]....
        /*1154*/ 	.word	0x00000450
        /*1158*/ 	.word	0x000000ff
        /*115c*/ 	.word	0x000000b0
        /*1160*/ 	.short	0x0100
        /*1162*/ 	.byte	0x08
	.zero		1


	//   ....[18]....
        /*1164*/ 	.word	0x00000460
        /*1168*/ 	.word	0x000000ff
        /*116c*/ 	.word	0x00000048
        /*1170*/ 	.short	0x0100
        /*1172*/ 	.byte	0x08
	.zero		1


	//   ....[19]....
        /*1174*/ 	.word	0x00000470
        /*1178*/ 	.word	0x000000ff
        /*117c*/ 	.word	0x000000b8
        /*1180*/ 	.short	0x0100
        /*1182*/ 	.byte	0x08
	.zero		1


	//   ....[20]....
        /*1184*/ 	.word	0x00000480
        /*1188*/ 	.word	0x000000ff
        /*118c*/ 	.word	0x00000050
        /*1190*/ 	.short	0x0100
        /*1192*/ 	.byte	0x08
	.zero		1


	//   ....[21]....
        /*1194*/ 	.word	0x00000490
        /*1198*/ 	.word	0x000000ff
        /*119c*/ 	.word	0x000000c0
        /*11a0*/ 	.short	0x0100
        /*11a2*/ 	.byte	0x08
	.zero		1


	//   ....[22]....
        /*11a4*/ 	.word	0x000004a0
        /*11a8*/ 	.word	0x000000ff
        /*11ac*/ 	.word	0x00000058
        /*11b0*/ 	.short	0x0100
        /*11b2*/ 	.byte	0x08
	.zero		1


	//   ....[23]....
        /*11b4*/ 	.word	0x000004b0
        /*11b8*/ 	.word	0x000000ff
        /*11bc*/ 	.word	0x000000c8
        /*11c0*/ 	.short	0x0100
        /*11c2*/ 	.byte	0x08
	.zero		1


	//   ....[24]....
        /*11c4*/ 	.word	0x000004c0
        /*11c8*/ 	.word	0x000000ff
        /*11cc*/ 	.word	0x00000060
        /*11d0*/ 	.short	0x0100
        /*11d2*/ 	.byte	0x08
	.zero		1


	//   ....[25]....
        /*11d4*/ 	.word	0x000004d0
        /*11d8*/ 	.word	0x000000ff
        /*11dc*/ 	.word	0x000000d0
        /*11e0*/ 	.short	0x0100
        /*11e2*/ 	.byte	0x08
	.zero		1


	//   ....[26]....
        /*11e4*/ 	.word	0x000004e0
        /*11e8*/ 	.word	0x000000ff
        /*11ec*/ 	.word	0x00000068
        /*11f0*/ 	.short	0x0100
        /*11f2*/ 	.byte	0x08
	.zero		1


	//   ....[27]....
        /*11f4*/ 	.word	0x000004f0
        /*11f8*/ 	.word	0x000000ff
        /*11fc*/ 	.word	0x000000d8
        /*1200*/ 	.short	0x0100
        /*1202*/ 	.byte	0x08
	.zero		1


	//   ....[28]....
        /*1204*/ 	.word	0x00000790
        /*1208*/ 	.word	0x000000ff
        /*120c*/ 	.word	0x000000f0
        /*1210*/ 	.short	0x0100
        /*1212*/ 	.byte	0x10
	.zero		1


	//   ....[29]....
        /*1214*/ 	.word	0x00000830
        /*1218*/ 	.word	0x000000ff
        /*121c*/ 	.word	0x000000f8
        /*1220*/ 	.short	0x0100
        /*1222*/ 	.byte	0x10
	.zero		1


	//   ....[30]....
        /*1224*/ 	.word	0x00001580
        /*1228*/ 	.word	0x00000003
        /*122c*/ 	.word	0x00000000
        /*1230*/ 	.short	0x010a
        /*1232*/ 	.byte	0x3f
	.zero		1


	//   ....[31]....
        /*1234*/ 	.word	0x000015c0
        /*1238*/ 	.word	0x00000003
        /*123c*/ 	.word	0x00000000
        /*1240*/ 	.short	0x010a
        /*1242*/ 	.byte	0x3f
	.zero		1


	//   ....[32]....
        /*1244*/ 	.word	0x00001c60
        /*1248*/ 	.word	0x00000004
        /*124c*/ 	.word	0x00000000
        /*1250*/ 	.short	0x010a
        /*1252*/ 	.byte	0x3f
	.zero		1


	//   ....[33]....
        /*1254*/ 	.word	0x00001ca0
        /*1258*/ 	.word	0x00000004
        /*125c*/ 	.word	0x00000000
        /*1260*/ 	.short	0x010a
        /*1262*/ 	.byte	0x3f
	.zero		1


	//   ....[34]....
        /*1264*/ 	.word	0x000028c0
        /*1268*/ 	.word	0x000000ff
        /*126c*/ 	.word	0x00000000
        /*1270*/ 	.short	0x0101
        /*1272*/ 	.byte	0x04
	.zero		1


	//   ....[35]....
        /*1274*/ 	.word	0x00002ac0
        /*1278*/ 	.word	0x00000000
        /*127c*/ 	.word	0x00000000
        /*1280*/ 	.short	0x0101
        /*1282*/ 	.byte	0x3f
	.zero		1


	//   ....[36]....
        /*1284*/ 	.word	0x000113f0
        /*1288*/ 	.word	0x0000000a
        /*128c*/ 	.word	0x00000070
        /*1290*/ 	.short	0x010a
        /*1292*/ 	.byte	0x3f
	.zero		1


	//   ....[37]....
        /*1294*/ 	.word	0x00011750
        /*1298*/ 	.word	0x00000002
        /*129c*/ 	.word	0x000000f8
        /*12a0*/ 	.short	0x0101
        /*12a2*/ 	.byte	0x3f
	.zero		1


	//   ....[38]....
        /*12a4*/ 	.word	0x00011f50
        /*12a8*/ 	.word	0x00000005
        /*12ac*/ 	.word	0x00000000
        /*12b0*/ 	.short	0x010a
        /*12b2*/ 	.byte	0x3f
	.zero		1


	//   ....[39]....
        /*12b4*/ 	.word	0x00011fe0
        /*12b8*/ 	.word	0x00000007
        /*12bc*/ 	.word	0x00000000
        /*12c0*/ 	.short	0x010a
        /*12c2*/ 	.byte	0x3f
	.zero		1


	//   ....[40]....
        /*12c4*/ 	.word	0x00012070
        /*12c8*/ 	.word	0x00000007
        /*12cc*/ 	.word	0x00000000
        /*12d0*/ 	.short	0x010a
        /*12d2*/ 	.byte	0x3f
	.zero		1


	//   ....[41]....
        /*12d4*/ 	.word	0x00012100
        /*12d8*/ 	.word	0x00000007
        /*12dc*/ 	.word	0x00000000
        /*12e0*/ 	.short	0x010a
        /*12e2*/ 	.byte	0x3f
	.zero		1


	//   ....[42]....
        /*12e4*/ 	.word	0x00012190
        /*12e8*/ 	.word	0x00000007
        /*12ec*/ 	.word	0x00000000
        /*12f0*/ 	.short	0x010a
        /*12f2*/ 	.byte	0x3f
	.zero		1


	//   ....[43]....
        /*12f4*/ 	.word	0x00012220
        /*12f8*/ 	.word	0x00000007
        /*12fc*/ 	.word	0x00000000
        /*1300*/ 	.short	0x010a
        /*1302*/ 	.byte	0x3f
	.zero		1


	//   ....[44]....
        /*1304*/ 	.word	0x000122b0
        /*1308*/ 	.word	0x00000007
        /*130c*/ 	.word	0x00000000
        /*1310*/ 	.short	0x010a
        /*1312*/ 	.byte	0x3f
	.zero		1


	//   ....[45]....
        /*1314*/ 	.word	0x00012340
        /*1318*/ 	.word	0x00000007
        /*131c*/ 	.word	0x00000000
        /*1320*/ 	.short	0x010a
        /*1322*/ 	.byte	0x3f
	.zero		1


	//   ....[46]....
        /*1324*/ 	.word	0x000123d0
        /*1328*/ 	.word	0x00000007
        /*132c*/ 	.word	0x00000000
        /*1330*/ 	.short	0x010a
        /*1332*/ 	.byte	0x3f
	.zero		1


	//   ....[47]....
        /*1334*/ 	.word	0x00012460
        /*1338*/ 	.word	0x00000007
        /*133c*/ 	.word	0x00000000
        /*1340*/ 	.short	0x010a
        /*1342*/ 	.byte	0x3f
	.zero		1


	//   ....[48]....
        /*1344*/ 	.word	0x000124f0
        /*1348*/ 	.word	0x00000007
        /*134c*/ 	.word	0x00000000
        /*1350*/ 	.short	0x010a
        /*1352*/ 	.byte	0x3f
	.zero		1


	//   ....[49]....
        /*1354*/ 	.word	0x00012580
        /*1358*/ 	.word	0x00000007
        /*135c*/ 	.word	0x00000000
        /*1360*/ 	.short	0x010a
        /*1362*/ 	.byte	0x3f
	.zero		1


	//   ....[50]....
        /*1364*/ 	.word	0x00012610
        /*1368*/ 	.word	0x00000007
        /*136c*/ 	.word	0x00000000
        /*1370*/ 	.short	0x010a
        /*1372*/ 	.byte	0x3f
	.zero		1


	//   ....[51]....
        /*1374*/ 	.word	0x000126a0
        /*1378*/ 	.word	0x00000003
        /*137c*/ 	.word	0x00000000
        /*1380*/ 	.short	0x010a
        /*1382*/ 	.byte	0x3f
	.zero		1


	//   ....[52]....
        /*1384*/ 	.word	0x00012700
        /*1388*/ 	.word	0x00000003
        /*138c*/ 	.word	0x00000000
        /*1390*/ 	.short	0x010a
        /*1392*/ 	.byte	0x3f
	.zero		1


	//   ....[53]....
        /*1394*/ 	.word	0x00012750
        /*1398*/ 	.word	0x00000004
        /*139c*/ 	.word	0x00000000
        /*13a0*/ 	.short	0x010a
        /*13a2*/ 	.byte	0x3f
	.zero		1


	//   ....[54]....
        /*13a4*/ 	.word	0x00012820
        /*13a8*/ 	.word	0x0000000a
        /*13ac*/ 	.word	0x00000070
        /*13b0*/ 	.short	0x010a
        /*13b2*/ 	.byte	0x3f
	.zero		1


	//   ....[55]....
        /*13b4*/ 	.word	0x000128f0
        /*13b8*/ 	.word	0x00000005
        /*13bc*/ 	.word	0x00000000
        /*13c0*/ 	.short	0x010a
        /*13c2*/ 	.byte	0x3f
	.zero		1


	//   ....[56]....
        /*13c4*/ 	.word	0x00012940
        /*13c8*/ 	.word	0x00000007
        /*13cc*/ 	.word	0x00000000
        /*13d0*/ 	.short	0x010a
        /*13d2*/ 	.byte	0x3f
	.zero		1


	//   ....[57]....
        /*13d4*/ 	.word	0x00012990
        /*13d8*/ 	.word	0x00000007
        /*13dc*/ 	.word	0x00000000
        /*13e0*/ 	.short	0x010a
        /*13e2*/ 	.byte	0x3f
	.zero		1


	//   ....[58]....
        /*13e4*/ 	.word	0x000129e0
        /*13e8*/ 	.word	0x00000007
        /*13ec*/ 	.word	0x00000000
        /*13f0*/ 	.short	0x010a
        /*13f2*/ 	.byte	0x3f
	.zero		1


	//   ....[59]....
        /*13f4*/ 	.word	0x00012a30
        /*13f8*/ 	.word	0x00000007
        /*13fc*/ 	.word	0x00000000
        /*1400*/ 	.short	0x010a
        /*1402*/ 	.byte	0x3f
	.zero		1


	//   ....[60]....
        /*1404*/ 	.word	0x00012a80
        /*1408*/ 	.word	0x00000007
        /*140c*/ 	.word	0x00000000
        /*1410*/ 	.short	0x010a
        /*1412*/ 	.byte	0x3f
	.zero		1


	//   ....[61]....
        /*1414*/ 	.word	0x00012ad0
        /*1418*/ 	.word	0x00000007
        /*141c*/ 	.word	0x00000000
        /*1420*/ 	.short	0x010a
        /*1422*/ 	.byte	0x3f
	.zero		1


	//   ....[62]....
        /*1424*/ 	.word	0x00012b20
        /*1428*/ 	.word	0x00000007
        /*142c*/ 	.word	0x00000000
        /*1430*/ 	.short	0x010a
        /*1432*/ 	.byte	0x3f
	.zero		1


	//   ....[63]....
        /*1434*/ 	.word	0x00012b70
        /*1438*/ 	.word	0x00000007
        /*143c*/ 	.word	0x00000000
        /*1440*/ 	.short	0x010a
        /*1442*/ 	.byte	0x3f
	.zero		1


	//   ....[64]....
        /*1444*/ 	.word	0x00012bc0
        /*1448*/ 	.word	0x00000007
        /*144c*/ 	.word	0x00000000
        /*1450*/ 	.short	0x010a
        /*1452*/ 	.byte	0x3f
	.zero		1


	//   ....[65]....
        /*1454*/ 	.word	0x00012c10
        /*1458*/ 	.word	0x00000007
        /*145c*/ 	.word	0x00000000
        /*1460*/ 	.short	0x010a
        /*1462*/ 	.byte	0x3f
	.zero		1


	//   ....[66]....
        /*1464*/ 	.word	0x00012c60
        /*1468*/ 	.word	0x00000007
        /*146c*/ 	.word	0x00000000
        /*1470*/ 	.short	0x010a
        /*1472*/ 	.byte	0x3f
	.zero		1


	//   ....[67]....
        /*1474*/ 	.word	0x00012cb0
        /*1478*/ 	.word	0x00000007
        /*147c*/ 	.word	0x00000000
        /*1480*/ 	.short	0x010a
        /*1482*/ 	.byte	0x3f
	.zero		1


	//----- nvinfo : EIATTR_NUM_MBARRIERS
	.align		4
.L_37:
        /*1484*/ 	.byte	0x03, 0x38
        /*1486*/ 	.short	0x001e


	//----- nvinfo : EIATTR_EXIT_INSTR_OFFSETS
	.align		4
        /*1488*/ 	.byte	0x04, 0x1c
        /*148a*/ 	.short	(.L_39 - .L_38)


	//   ....[0]....
.L_38:
        /*148c*/ 	.word	0x00000890


	//   ....[1]....
        /*1490*/ 	.word	0x00001200


	//   ....[2]....
        /*1494*/ 	.word	0x00010970


	//   ....[3]....
        /*1498*/ 	.word	0x00011080


	//   ....[4]....
        /*149c*/ 	.word	0x000126f0


	//----- nvinfo : EIATTR_MAX_THREADS
	.align		4
.L_39:
        /*14a0*/ 	.byte	0x04, 0x05
        /*14a2*/ 	.short	(.L_41 - .L_40)
.L_40:
        /*14a4*/ 	.word	0x00000180
        /*14a8*/ 	.word	0x00000001
        /*14ac*/ 	.word	0x00000001


	//----- nvinfo : EIATTR_CRS_STACK_SIZE
	.align		4
.L_41:
        /*14b0*/ 	.byte	0x04, 0x1e
        /*14b2*/ 	.short	(.L_43 - .L_42)
.L_42:
        /*14b4*/ 	.word	0x00000000


	//----- nvinfo : EIATTR_CBANK_PARAM_SIZE
	.align		4
.L_43:
        /*14b8*/ 	.byte	0x03, 0x19
        /*14ba*/ 	.short	0x0470


	//----- nvinfo : EIATTR_PARAM_CBANK
	.align		4
        /*14bc*/ 	.byte	0x04, 0x0a
        /*14be*/ 	.short	(.L_45 - .L_44)
	.align		4
.L_44:
        /*14c0*/ 	.word	index@(.nv.constant0._ZN7cutlass13device_kernelINS_4gemm6kernel13GemmUniversalIN4cute5tupleIJiiiiEEENS1_10collective13CollectiveMmaINS1_34MainloopSm90TmaGmmaWarpSpecializedILi14ENS5_IJNS4_1CILi1EEESB_SB_EEENS1_35KernelTmaWarpSpecializedCooperativeEEENS5_IJNSA_ILi256EEESF_NSA_ILi32EEEEEEaNS5_IJlSB_lEEEaSI_NS4_8TiledMMAINS4_8MMA_AtomIJNS4_4SM904GMMA27MMA_64x256x32_S32S8S8_SS_TNEEEENS4_6LayoutINS5_IJNSA_ILi2EEESB_SB_EEENS5_IJSB_NSA_ILi0EEESS_EEEEENS5_IJNS4_10UnderscoreESV_SV_EEEEENS4_13SM90_TMA_LOADENS4_14ComposedLayoutINS4_7SwizzleILi1ELi4ELi3EEENS4_18smem_ptr_flag_bitsILi8EEENSP_INS5_IJNSA_ILi8EEESG_EEENS5_IJSG_SB_EEEEEEEvNS4_8identityESY_S18_vS19_EENS_8epilogue10collective6detail29Sm90TmaWarpSpecializedAdapterINS1C_15DefaultEpilogueIaSI_SI_NS1B_6thread17LinearCombinationIaLi1EiiLNS1G_9ScaleType4KindE0ELNS_15FloatRoundStyleE2EaEENS1_15EpilogueDefaultEEEEEvvEEEEvNT_6ParamsE)
        /*14c4*/ 	.short	0x0210
        /*14c6*/ 	.short	0x0470


	//----- nvinfo : EIATTR_SW_WAR
	.align		4
.L_45:
        /*14c8*/ 	.byte	0x04, 0x36
        /*14ca*/ 	.short	(.L_47 - .L_46)
.L_46:
        /*14cc*/ 	.word	0x00000008
.L_47:


//--------------------- .nv.callgraph             --------------------------
	.section	.nv.callgraph,"",@"SHT_CUDA_CALLGRAPH"
	.align	4
	.sectionentsize	8
	.align		4
        /*0000*/ 	.word	0x00000000
	.align		4
        /*0004*/ 	.word	0xffffffff
	.align		4
        /*0008*/ 	.word	index@(_ZN7cutlass13device_kernelINS_4gemm6kernel13GemmUniversalIN4cute5tupleIJiiiiEEENS1_10collective13CollectiveMmaINS1_34MainloopSm90TmaGmmaWarpSpecializedILi14ENS5_IJNS4_1CILi1EEESB_SB_EEENS1_35KernelTmaWarpSpecializedCooperativeEEENS5_IJNSA_ILi256EEESF_NSA_ILi32EEEEEEaNS5_IJlSB_lEEEaSI_NS4_8TiledMMAINS4_8MMA_AtomIJNS4_4SM904GMMA27MMA_64x256x32_S32S8S8_SS_TNEEEENS4_6LayoutINS5_IJNSA_ILi2EEESB_SB_EEENS5_IJSB_NSA_ILi0EEESS_EEEEENS5_IJNS4_10UnderscoreESV_SV_EEEEENS4_13SM90_TMA_LOADENS4_14ComposedLayoutINS4_7SwizzleILi1ELi4ELi3EEENS4_18smem_ptr_flag_bitsILi8EEENSP_INS5_IJNSA_ILi8EEESG_EEENS5_IJSG_SB_EEEEEEEvNS4_8identityESY_S18_vS19_EENS_8epilogue10collective6detail29Sm90TmaWarpSpecializedAdapterINS1C_15DefaultEpilogueIaSI_SI_NS1B_6thread17LinearCombinationIaLi1EiiLNS1G_9ScaleType4KindE0ELNS_15FloatRoundStyleE2EaEENS1_15EpilogueDefaultEEEEEvvEEEEvNT_6ParamsE)
	.align		4
        /*000c*/ 	.word	index@(__assertfail)
	.align		4
        /*0010*/ 	.word	0x00000000
	.align		4
        /*0014*/ 	.word	0xfffffffe
	.align		4
        /*0018*/ 	.word	0x00000000
	.align		4
        /*001c*/ 	.word	0xfffffffd
	.align		4
        /*0020*/ 	.word	0x00000000
	.align		4
        /*0024*/ 	.word	0xfffffffc


//--------------------- .nv.constant4             --------------------------
	.section	.nv.constant4,"a",@progbits
	.align	8
	.align		8
.nv.constant4:
        /*0000*/ 	.dword	__assertfail
	.align		8
        /*0008*/ 	.dword	__unnamed_1
	.align		8
        /*0010*/ 	.dword	_ZN40_INTERNAL_6477676f_4_k_cu_d02329e1_310414cuda3std3__45__cpo5beginE
	.align		8
        /*0018*/ 	.dword	_ZN40_INTERNAL_6477676f_4_k_cu_d02329e1_310414cuda3std3__45__cpo3endE
	.align		8
        /*0020*/ 	.dword	_ZN40_INTERNAL_6477676f_4_k_cu_d02329e1_310414cuda3std3__45__cpo6cbeginE
	.align		8
        /*0028*/ 	.dword	_ZN40_INTERNAL_6477676f_4_k_cu_d02329e1_310414cuda3std3__45__cpo4cendE
	.align		8
        /*0030*/ 	.dword	_ZN40_INTERNAL_6477676f_4_k_cu_d02329e1_310414cuda3std3__442_GLOBAL__N__6477676f_4_k_cu_d02329e1_310416ignoreE
	.align		8
        /*0038*/ 	.dword	_ZN40_INTERNAL_6477676f_4_k_cu_d02329e1_310414cuda3std3__419piecewise_constructE
	.align		8
        /*0040*/ 	.dword	_ZN40_INTERNAL_6477676f_4_k_cu_d02329e1_310414cuda3std3__48in_placeE
	.align		8
        /*0048*/ 	.dword	_ZN40_INTERNAL_6477676f_4_k_cu_d02329e1_310414cuda3std6ranges3__45__cpo4swapE
	.align		8
        /*0050*/ 	.dword	_ZN40_INTERNAL_6477676f_4_k_cu_d02329e1_310414cuda3std6ranges3__45__cpo9iter_moveE
	.align		8
        /*0058*/ 	.dword	_ZN40_INTERNAL_6477676f_4_k_cu_d02329e1_310414cute7productE
	.align		8
        /*0060*/ 	.dword	_ZN40_INTERNAL_6477676f_4_k_cu_d02329e1_310414cute1_E
	.align		8
        /*0068*/ 	.dword	$str$22
	.align		8
        /*0070*/ 	.dword	$str$23


//--------------------- .text._ZN7cutlass13device_kernelINS_4gemm6kernel13GemmUniversalIN4cute5tupleIJiiiiEEENS1_10collective13CollectiveMmaINS1_34MainloopSm90TmaGmmaWarpSpecializedILi14ENS5_IJNS4_1CILi1EEESB_SB_EEENS1_35KernelTmaWarpSpecializedCooperativeEEENS5_IJNSA_ILi256EEESF_NSA_ILi32EEEEEEaNS5_IJlSB_lEEEaSI_NS4_8TiledMMAINS4_8MMA_AtomIJNS4_4SM904GMMA27MMA_64x256x32_S32S8S8_SS_TNEEEENS4_6LayoutINS5_IJNSA_ILi2EEESB_SB_EEENS5_IJSB_NSA_ILi0EEESS_EEEEENS5_IJNS4_10UnderscoreESV_SV_EEEEENS4_13SM90_TMA_LOADENS4_14ComposedLayoutINS4_7SwizzleILi1ELi4ELi3EEENS4_18smem_ptr_flag_bitsILi8EEENSP_INS5_IJNSA_ILi8EEESG_EEENS5_IJSG_SB_EEEEEEEvNS4_8identityESY_S18_vS19_EENS_8epilogue10collective6detail29Sm90TmaWarpSpecializedAdapterINS1C_15DefaultEpilogueIaSI_SI_NS1B_6thread17LinearCombinationIaLi1EiiLNS1G_9ScaleType4KindE0ELNS_15FloatRoundStyleE2EaEENS1_15EpilogueDefaultEEEEEvvEEEEvNT_6ParamsE --------------------------
	.section	.text._ZN7cutlass13device_kernelINS_4gemm6kernel13GemmUniversalIN4cute5tupleIJiiiiEEENS1_10collective13CollectiveMmaINS1_34MainloopSm90TmaGmmaWarpSpecializedILi14ENS5_IJNS4_1CILi1EEESB_SB_EEENS1_35KernelTmaWarpSpecializedCooperativeEEENS5_IJNSA_ILi256EEESF_NSA_ILi32EEEEEEaNS5_IJlSB_lEEEaSI_NS4_8TiledMMAINS4_8MMA_AtomIJNS4_4SM904GMMA27MMA_64x256x32_S32S8S8_SS_TNEEEENS4_6LayoutINS5_IJNSA_ILi2EEESB_SB_EEENS5_IJSB_NSA_ILi0EEESS_EEEEENS5_IJNS4_10UnderscoreESV_SV_EEEEENS4_13SM90_TMA_LOADENS4_14ComposedLayoutINS4_7SwizzleILi1ELi4ELi3EEENS4_18smem_ptr_flag_bitsILi8EEENSP_INS5_IJNSA_ILi8EEESG_EEENS5_IJSG_SB_EEEEEEEvNS4_8identityESY_S18_vS19_EENS_8epilogue10collective6detail29Sm90TmaWarpSpecializedAdapterINS1C_15DefaultEpilogueIaSI_SI_NS1B_6thread17LinearCombinationIaLi1EiiLNS1G_9ScaleType4KindE0ELNS_15FloatRoundStyleE2EaEENS1_15EpilogueDefaultEEEEEvvEEEEvNT_6ParamsE,"ax",@progbits
	.align	128
.text._ZN7cutlass13device_kernelINS_4gemm6kernel13GemmUniversalIN4cute5tupleIJiiiiEEENS1_10collective13CollectiveMmaINS1_34MainloopSm90TmaGmmaWarpSpecializedILi14ENS5_IJNS4_1CILi1EEESB_SB_EEENS1_35KernelTmaWarpSpecializedCooperativeEEENS5_IJNSA_ILi256EEESF_NSA_ILi32EEEEEEaNS5_IJlSB_lEEEaSI_NS4_8TiledMMAINS4_8MMA_AtomIJNS4_4SM904GMMA27MMA_64x256x32_S32S8S8_SS_TNEEEENS4_6LayoutINS5_IJNSA_ILi2EEESB_SB_EEENS5_IJSB_NSA_ILi0EEESS_EEEEENS5_IJNS4_10UnderscoreESV_SV_EEEEENS4_13SM90_TMA_LOADENS4_14ComposedLayoutINS4_7SwizzleILi1ELi4ELi3EEENS4_18smem_ptr_flag_bitsILi8EEENSP_INS5_IJNSA_ILi8EEESG_EEENS5_IJSG_SB_EEEEEEEvNS4_8identityESY_S18_vS19_EENS_8epilogue10collective6detail29Sm90TmaWarpSpecializedAdapterINS1C_15DefaultEpilogueIaSI_SI_NS1B_6thread17LinearCombinationIaLi1EiiLNS1G_9ScaleType4KindE0ELNS_15FloatRoundStyleE2EaEENS1_15EpilogueDefaultEEEEEvvEEEEvNT_6ParamsE:
        .type           _ZN7cutlass13device_kernelINS_4gemm6kernel13GemmUniversalIN4cute5tupleIJiiiiEEENS1_10collective13CollectiveMmaINS1_34MainloopSm90TmaGmmaWarpSpecializedILi14ENS5_IJNS4_1CILi1EEESB_SB_EEENS1_35KernelTmaWarpSpecializedCooperativeEEENS5_IJNSA_ILi256EEESF_NSA_ILi32EEEEEEaNS5_IJlSB_lEEEaSI_NS4_8TiledMMAINS4_8MMA_AtomIJNS4_4SM904GMMA27MMA_64x256x32_S32S8S8_SS_TNEEEENS4_6LayoutINS5_IJNSA_ILi2EEESB_SB_EEENS5_IJSB_NSA_ILi0EEESS_EEEEENS5_IJNS4_10UnderscoreESV_SV_EEEEENS4_13SM90_TMA_LOADENS4_14ComposedLayoutINS4_7SwizzleILi1ELi4ELi3EEENS4_18smem_ptr_flag_bitsILi8EEENSP_INS5_IJNSA_ILi8EEESG_EEENS5_IJSG_SB_EEEEEEEvNS4_8identityESY_S18_vS19_EENS_8epilogue10collective6detail29Sm90TmaWarpSpecializedAdapterINS1C_15DefaultEpilogueIaSI_SI_NS1B_6thread17LinearCombinationIaLi1EiiLNS1G_9ScaleType4KindE0ELNS_15FloatRoundStyleE2EaEENS1_15EpilogueDefaultEEEEEvvEEEEvNT_6ParamsE,@function
        .size           _ZN7cutlass13device_kernelINS_4gemm6kernel13GemmUniversalIN4cute5tupleIJiiiiEEENS1_10collective13CollectiveMmaINS1_34MainloopSm90TmaGmmaWarpSpecializedILi14ENS5_IJNS4_1CILi1EEESB_SB_EEENS1_35KernelTmaWarpSpecializedCooperativeEEENS5_IJNSA_ILi256EEESF_NSA_ILi32EEEEEEaNS5_IJlSB_lEEEaSI_NS4_8TiledMMAINS4_8MMA_AtomIJNS4_4SM904GMMA27MMA_64x256x32_S32S8S8_SS_TNEEEENS4_6LayoutINS5_IJNSA_ILi2EEESB_SB_EEENS5_IJSB_NSA_ILi0EEESS_EEEEENS5_IJNS4_10UnderscoreESV_SV_EEEEENS4_13SM90_TMA_LOADENS4_14ComposedLayoutINS4_7SwizzleILi1ELi4ELi3EEENS4_18smem_ptr_flag_bitsILi8EEENSP_INS5_IJNSA_ILi8EEESG_EEENS5_IJSG_SB_EEEEEEEvNS4_8identityESY_S18_vS19_EENS_8epilogue10collective6detail29Sm90TmaWarpSpecializedAdapterINS1C_15DefaultEpilogueIaSI_SI_NS1B_6thread17LinearCombinationIaLi1EiiLNS1G_9ScaleType4KindE0ELNS_15FloatRoundStyleE2EaEENS1_15EpilogueDefaultEEEEEvvEEEEvNT_6ParamsE,(.L_x_603 - _ZN7cutlass13device_kernelINS_4gemm6kernel13GemmUniversalIN4cute5tupleIJiiiiEEENS1_10collective13CollectiveMmaINS1_34MainloopSm90TmaGmmaWarpSpecializedILi14ENS5_IJNS4_1CILi1EEESB_SB_EEENS1_35KernelTmaWarpSpecializedCooperativeEEENS5_IJNSA_ILi256EEESF_NSA_ILi32EEEEEEaNS5_IJlSB_lEEEaSI_NS4_8TiledMMAINS4_8MMA_AtomIJNS4_4SM904GMMA27MMA_64x256x32_S32S8S8_SS_TNEEEENS4_6LayoutINS5_IJNSA_ILi2EEESB_SB_EEENS5_IJSB_NSA_ILi0EEESS_EEEEENS5_IJNS4_10UnderscoreESV_SV_EEEEENS4_13SM90_TMA_LOADENS4_14ComposedLayoutINS4_7SwizzleILi1ELi4ELi3EEENS4_18smem_ptr_flag_bitsILi8EEENSP_INS5_IJNSA_ILi8EEESG_EEENS5_IJSG_SB_EEEEEEEvNS4_8identityESY_S18_vS19_EENS_8epilogue10collective6detail29Sm90TmaWarpSpecializedAdapterINS1C_15DefaultEpilogueIaSI_SI_NS1B_6thread17LinearCombinationIaLi1EiiLNS1G_9ScaleType4KindE0ELNS_15FloatRoundStyleE2EaEENS1_15EpilogueDefaultEEEEEvvEEEEvNT_6ParamsE)
        .other          _ZN7cutlass13device_kernelINS_4gemm6kernel13GemmUniversalIN4cute5tupleIJiiiiEEENS1_10collective13CollectiveMmaINS1_34MainloopSm90TmaGmmaWarpSpecializedILi14ENS5_IJNS4_1CILi1EEESB_SB_EEENS1_35KernelTmaWarpSpecializedCooperativeEEENS5_IJNSA_ILi256EEESF_NSA_ILi32EEEEEEaNS5_IJlSB_lEEEaSI_NS4_8TiledMMAINS4_8MMA_AtomIJNS4_4SM904GMMA27MMA_64x256x32_S32S8S8_SS_TNEEEENS4_6LayoutINS5_IJNSA_ILi2EEESB_SB_EEENS5_IJSB_NSA_ILi0EEESS_EEEEENS5_IJNS4_10UnderscoreESV_SV_EEEEENS4_13SM90_TMA_LOADENS4_14ComposedLayoutINS4_7SwizzleILi1ELi4ELi3EEENS4_18smem_ptr_flag_bitsILi8EEENSP_INS5_IJNSA_ILi8EEESG_EEENS5_IJSG_SB_EEEEEEEvNS4_8identityESY_S18_vS19_EENS_8epilogue10collective6detail29Sm90TmaWarpSpecializedAdapterINS1C_15DefaultEpilogueIaSI_SI_NS1B_6thread17LinearCombinationIaLi1EiiLNS1G_9ScaleType4KindE0ELNS_15FloatRoundStyleE2EaEENS1_15EpilogueDefaultEEEEEvvEEEEvNT_6ParamsE,@"STO_CUDA_ENTRY STV_DEFAULT"
_ZN7cutlass13device_kernelINS_4gemm6kernel13GemmUniversalIN4cute5tupleIJiiiiEEENS1_10collective13CollectiveMmaINS1_34MainloopSm90TmaGmmaWarpSpecializedILi14ENS5_IJNS4_1CILi1EEESB_SB_EEENS1_35KernelTmaWarpSpecializedCooperativeEEENS5_IJNSA_ILi256EEESF_NSA_ILi32EEEEEEaNS5_IJlSB_lEEEaSI_NS4_8TiledMMAINS4_8MMA_AtomIJNS4_4SM904GMMA27MMA_64x256x32_S32S8S8_SS_TNEEEENS4_6LayoutINS5_IJNSA_ILi2EEESB_SB_EEENS5_IJSB_NSA_ILi0EEESS_EEEEENS5_IJNS4_10UnderscoreESV_SV_EEEEENS4_13SM90_TMA_LOADENS4_14ComposedLayoutINS4_7SwizzleILi1ELi4ELi3EEENS4_18smem_ptr_flag_bitsILi8EEENSP_INS5_IJNSA_ILi8EEESG_EEENS5_IJSG_SB_EEEEEEEvNS4_8identityESY_S18_vS19_EENS_8epilogue10collective6detail29Sm90TmaWarpSpecializedAdapterINS1C_15DefaultEpilogueIaSI_SI_NS1B_6thread17LinearCombinationIaLi1EiiLNS1G_9ScaleType4KindE0ELNS_15FloatRoundStyleE2EaEENS1_15EpilogueDefaultEEEEEvvEEEEvNT_6ParamsE:
[----:B------:R-:W0:Y:S02]  /*0000*/  LDC R1, c[0x0][0x28] ;  /* 0x00000a00ff017b82 */ /* 0x000e240000000800 */
[----:B0-----:R-:W-:Y:S01]  /*0010*/  VIADD R1, R1, 0xfffffd48 ;  /* 0xfffffd4801017836 */ /* 0x001fe20000000000 */
[----:B------:R-:W0:Y:S01]  /*0020*/  S2R R2, SR_TID.X ;  /* 0x0000000000027919 */ /* 0x000e220000002100 */
[----:B------:R-:W-:Y:S01]  /*0030*/  ELECT P0, URZ, PT ;  /* 0x00000000003f782f */ /* 0x000fe20003800000 */
[----:B------:R-:W-:Y:S01]  /*0040*/  BSSY B0, `(.L_x_0) ;  /* 0x0000015000007945 */ /* 0x000fe20003800000 */
[--C-:B0-----:R-:W-:Y:S02]  /*0050*/  SHF.R.U32.HI R0, RZ, 0x5, R2.reuse ;  /* 0x00000005ff007819 */ /* 0x101fe40000011602 */
[----:B------:R-:W-:-:S03]  /*0060*/  SHF.R.U32.HI R2, RZ, 0x7, R2 ;  /* 0x00000007ff027819 */ /* 0x000fc60000011602 */
[----:B------:R-:W0:Y:S04]  /*0070*/  SHFL.IDX PT, R3, R0, RZ, 0x1f ;  /* 0x00001fff00037589 */ /* 0x000e2800000e0000 */
[----:B------:R-:W1:Y:S01]  /*0080*/  SHFL.IDX PT, R2, R2, RZ, 0x1f ;  /* 0x00001fff02027589 */ /* 0x000e6200000e0000 */
[----:B0-----:R-:W-:Y:S02]  /*0090*/  R2UR UR10, R3 ;  /* 0x00000000030a72ca */ /* 0x001fe400000e0000 */
[----:B-1----:R-:W-:-:S11]  /*00a0*/  R2UR UR5, R2 ;  /* 0x00000000020572ca */ /* 0x002fd600000e0000 */
[----:B------:R-:W-:Y:S02]  /*00b0*/  USHF.R.S32.HI UR4, URZ, 0x1f, UR10 ;  /* 0x0000001f3f047899 */ /* 0x000fe4000801140a */
[----:B------:R-:W-:Y:S02]  /*00c0*/  ISETP.NE.OR P0, PT, RZ, UR10, !P0 ;  /* 0x0000000aff007c0c */ /* 0x000fe4000c705670 */
[----:B------:R-:W-:-:S04]  /*00d0*/  ULEA.HI UR4, UR4, UR10, URZ, 0x2 ;  /* 0x0000000a04047291 */ /* 0x000fc8000f8f103f */
[----:B------:R-:W-:-:S04]  /*00e0*/  ULOP3.LUT UR4, UR4, 0xfffffffc, URZ, 0xc0, !UPT ;  /* 0xfffffffc04047892 */ /* 0x000fc8000f8ec03f */
[----:B------:R-:W-:-:S03]  /*00f0*/  UIADD3 UR10, UR10, -UR4, URZ ;  /* 0x800000040a0a7290 */ /* 0x000fc6000fffe03f */
[----:B------:R-:W-:Y:S09]  /*0100*/  @P0 BRA `(.L_x_1) ;  /* 0x0000000000200947 */ /* 0x000ff20003800000 */
[----:B------:R-:W-:Y:S02]  /*0110*/  ULDC.64 UR6, c[0x0][0x198] ;  /* 0x0000660000067ab9 */ /* 0x000fe40000000a00 */
[----:B------:R-:W-:Y:S02]  /*0120*/  UIADD3 UR8, UP0, UR6, 0xf0, URZ ;  /* 0x000000f006087890 */ /* 0x000fe4000ff1e03f */
[----:B------:R-:W-:Y:S02]  /*0130*/  UIADD3 UR6, UP1, UR6, 0x1f0, URZ ;  /* 0x000001f006067890 */ /* 0x000fe4000ff3e03f */
[----:B------:R-:W-:Y:S02]  /*0140*/  UIADD3.X UR9, URZ, UR7, URZ, UP0, !UPT ;  /* 0x000000073f097290 */ /* 0x000fe400087fe43f */
[----:B------:R-:W-:-:S07]  /*0150*/  UIADD3.X UR7, URZ, UR7, URZ, UP1, !UPT ;  /* 0x000000073f077290 */ /* 0x000fce0008ffe43f */
[----:B------:R0:W-:Y:S02]  /*0160*/  UTMACCTL.PF [UR8] ;  /* 0x00000000080079b9 */ /* 0x0001e40008040000 */
[----:B------:R0:W-:Y:S02]  /*0170*/  UTMACCTL.PF [UR6] ;  /* 0x00000000060079b9 */ /* 0x0001e40008040000 */
[----:B0-----:R-:W-:Y:S01]  /*0180*/  NOP ;  /* 0x0000000000007918 */ /* 0x001fe20000000000 */
.L_x_1:
[----:B------:R-:W-:Y:S05]  /*0190*/  BSYNC B0 ;  /* 0x0000000000007941 */ /* 0x000fea0003800000 */
.L_x_0:
[----:B------:R-:W0:Y:S01]  /*01a0*/  SHFL.IDX PT, R2, R0, RZ, 0x1f ;  /* 0x00001fff00027589 */ /* 0x000e2200000e0000 */
[----:B------:R-:W-:Y:S01]  /*01b0*/  UISETP.NE.AND UP0, UPT, UR10, 0x3, UPT ;  /* 0x000000030a00788c */ /* 0x000fe2000bf05270 */
[----:B------:R-:W-:Y:S01]  /*01c0*/  ISETP.NE.AND P1, PT, RZ, UR5, PT ;  /* 0x00000005ff007c0c */ /* 0x000fe2000bf25270 */
[----:B------:R-:W-:Y:S02]  /*01d0*/  UIADD3 UR18, UR5, -0x1, URZ ;  /* 0xffffffff05127890 */ /* 0x000fe4000fffe03f */
[----:B------:R-:W-:Y:S02]  /*01e0*/  UISETP.EQ.OR UP0, UPT, UR10, URZ, !UP0 ;  /* 0x0000003f0a00728c */ /* 0x000fe4000c702670 */
[----:B------:R-:W-:Y:S02]  /*01f0*/  UISETP.GE.U32.AND UP1, UPT, UR18, 0x2, UPT ;  /* 0x000000021200788c */ /* 0x000fe4000bf26070 */
[----:B------:R-:W-:-:S04]  /*0200*/  UISETP.EQ.AND UP0, UPT, UR5, URZ, UP0 ;  /* 0x0000003f0500728c */ /* 0x000fc80008702270 */
[----:B------:R-:W-:-:S04]  /*0210*/  USEL UR40, URZ, 0x1, !UP0 ;  /* 0x000000013f287887 */ /* 0x000fc8000c000000 */
[----:B------:R-:W-:Y:S01]  /*0220*/  USEL UR40, UR40, 0x2, UP1 ;  /* 0x0000000228287887 */ /* 0x000fe20008800000 */
[----:B0-----:R-:W-:-:S13]  /*0230*/  ISETP.NE.AND P0, PT, R2, RZ, PT ;  /* 0x000000ff0200720c */ /* 0x001fda0003f05270 */
[----:B------:R-:W-:Y:S05]  /*0240*/  @P0 BRA `(.L_x_2) ;  /* 0x0000000000b40947 */ /* 0x000fea0003800000 */
[----:B------:R-:W-:Y:S01]  /*0250*/  ELECT P0, URZ, PT ;  /* 0x00000000003f782f */ /* 0x000fe20003800000 */
[----:B------:R-:W-:-:S12]  /*0260*/  BSSY B0, `(.L_x_2) ;  /* 0x000002b000007945 */ /* 0x000fd80003800000 */
[----:B------:R-:W-:Y:S05]  /*0270*/  @!P0 BRA `(.L_x_3) ;  /* 0x0000000000a48947 */ /* 0x000fea0003800000 */
[----:B------:R-:W0:Y:S01]  /*0280*/  S2UR UR8, SR_CgaCtaId ;  /* 0x00000000000879c3 */ /* 0x000e220000008800 */
[----:B------:R-:W-:Y:S01]  /*0290*/  UMOV UR4, 0x400 ;  /* 0x0000040000047882 */ /* 0x000fe20000000000 */
[----:B------:R-:W-:Y:S01]  /*02a0*/  UMOV UR5, 0x1 ;  /* 0x0000000100057882 */ /* 0x000fe20000000000 */
[----:B------:R-:W-:Y:S02]  /*02b0*/  UMOV UR6, 0x100 ;  /* 0x0000010000067882 */ /* 0x000fe40000000000 */
[----:B------:R-:W-:-:S04]  /*02c0*/  UIADD3 UR6, -UR6, 0x100000, URZ ;  /* 0x0010000006067890 */ /* 0x000fc8000fffe13f */
[----:B------:R-:W-:Y:S02]  /*02d0*/  USHF.L.U32 UR7, UR6, 0xb, URZ ;  /* 0x0000000b06077899 */ /* 0x000fe4000800063f */
[----:B------:R-:W-:Y:S02]  /*02e0*/  USHF.L.U32 UR6, UR6, 0x1, URZ ;  /* 0x0000000106067899 */ /* 0x000fe4000800063f */
[----:B0-----:R-:W-:Y:S02]  /*02f0*/  ULEA UR8, UR8, UR4, 0x18 ;  /* 0x0000000408087291 */ /* 0x001fe4000f8ec03f */
[----:B------:R-:W-:-:S04]  /*0300*/  UIADD3 UR4, -UR5, 0x100000, URZ ;  /* 0x0010000005047890 */ /* 0x000fc8000fffe13f */
[----:B------:R-:W-:Y:S02]  /*0310*/  USHF.L.U32 UR5, UR4, 0xb, URZ ;  /* 0x0000000b04057899 */ /* 0x000fe4000800063f */
[----:B------:R-:W-:Y:S01]  /*0320*/  USHF.L.U32 UR4, UR4, 0x1, URZ ;  /* 0x0000000104047899 */ /* 0x000fe2000800063f */
[----:B------:R-:W0:Y:S11]  /*0330*/  FENCE.VIEW.ASYNC.S ;  /* 0x00000000000073c6 */ /* 0x000e360000000000 */
[----:B0-----:R0:W1:Y:S01]  /*0340*/  SYNCS.EXCH.64 URZ, [UR8], UR4 ;  /* 0x00000004083f75b2 */ /* 0x0010620008000100 */
[----:B------:R0:W2:Y:S01]  /*0350*/  SYNCS.EXCH.64 URZ, [UR8+0x70], UR6 ;  /* 0x00007006083f75b2 */ /* 0x0000a20008000100 */
[----:B------:R0:W3:Y:S01]  /*0360*/  SYNCS.EXCH.64 URZ, [UR8+0x8], UR4 ;  /* 0x00000804083f75b2 */ /* 0x0000e20008000100 */
[----:B------:R0:W4:Y:S01]  /*0370*/  SYNCS.EXCH.64 URZ, [UR8+0x78], UR6 ;  /* 0x00007806083f75b2 */ /* 0x0001220008000100 */
[----:B------:R0:W0:Y:S01]  /*0380*/  SYNCS.EXCH.64 URZ, [UR8+0x10], UR4 ;  /* 0x00001004083f75b2 */ /* 0x0000220008000100 */
        /* <DEDUP_REMOVED lines=23> */
[----:B-1234-:R-:W-:Y:S01]  /*0500*/  NOP ;  /* 0x0000000000007918 */ /* 0x01efe20000000000 */
.L_x_3:
[----:B0-----:R-:W-:Y:S05]  /*0510*/  BSYNC B0 ;  /* 0x0000000000007941 */ /* 0x001fea0003800000 */
.L_x_2:
[----:B------:R-:W0:Y:S01]  /*0520*/  SHFL.IDX PT, R0, R0, RZ, 0x1f ;  /* 0x00001fff00007589 */ /* 0x000e2200000e0000 */
[----:B------:R-:W-:Y:S01]  /*0530*/  ELECT P0, URZ, PT ;  /* 0x00000000003f782f */ /* 0x000fe20003800000 */
[----:B------:R-:W1:Y:S01]  /*0540*/  S2UR UR17, SR_CTAID.Y ;  /* 0x00000000001179c3 */ /* 0x000e620000002600 */
[----:B------:R-:W-:Y:S01]  /*0550*/  ULDC UR5, c[0x0][0x65c] ;  /* 0x0001970000057ab9 */ /* 0x000fe20000000800 */
[----:B------:R-:W-:Y:S01]  /*0560*/  UMOV UR12, 0x20 ;  /* 0x00000020000c7882 */ /* 0x000fe20000000000 */
[----:B------:R-:W-:Y:S01]  /*0570*/  UISETP.NE.AND UP2, UPT, UR5, 0x1, UPT ;  /* 0x000000010500788c */ /* 0x000fe2000bf45270 */
[----:B------:R-:W-:Y:S01]  /*0580*/  NOP ;  /* 0x0000000000007918 */ /* 0x000fe20000000000 */
[----:B------:R-:W-:Y:S02]  /*0590*/  NOP ;  /* 0x0000000000007918 */ /* 0x000fe40000000000 */
[----:B------:R-:W-:Y:S01]  /*05a0*/  UP2UR UR46, UPR, URZ, 0x4 ;  /* 0x000000043f2e7883 */ /* 0x000fe20008000000 */
[----:B------:R-:W2:Y:S01]  /*05b0*/  S2UR UR4, SR_CTAID.X ;  /* 0x00000000000479c3 */ /* 0x000ea20000002500 */
[----:B------:R-:W-:-:S02]  /*05c0*/  PLOP3.LUT P2, PT, PT, PT, UP2, 0x80, 0x0 ;  /* 0x000000000000781c */ /* 0x000fc40003f4f028 */
[----:B------:R-:W-:Y:S02]  /*05d0*/  PLOP3.LUT P4, PT, PT, PT, UP2, 0x80, 0x0 ;  /* 0x000000000000781c */ /* 0x000fe40003f8f028 */
[----:B------:R-:W-:Y:S01]  /*05e0*/  PLOP3.LUT P3, PT, PT, PT, UP2, 0x80, 0x0 ;  /* 0x000000000000781c */ /* 0x000fe20003f6f028 */
[----:B------:R-:W-:Y:S01]  /*05f0*/  @UP2 ULDC UR14, c[0x0][0x10] ;  /* 0x00000400000e2ab9 */ /* 0x000fe20000000800 */
[----:B------:R-:W-:Y:S01]  /*0600*/  @UP2 UMOV UR9, URZ ;  /* 0x0000003f00092c82 */ /* 0x000fe20008000000 */
[----:B------:R-:W-:Y:S01]  /*0610*/  @!UP2 ULDC UR11, c[0x0][0xc] ;  /* 0x00000300000baab9 */ /* 0x000fe20000000800 */
[----:B0-----:R-:W-:Y:S01]  /*0620*/  ISETP.NE.OR P0, PT, R0, RZ, !P0 ;  /* 0x000000ff0000720c */ /* 0x001fe20004705670 */
[----:B-1----:R-:W-:Y:S02]  /*0630*/  @UP2 UMOV UR7, UR17 ;  /* 0x0000001100072c82 */ /* 0x002fe40008000000 */
[----:B------:R-:W-:Y:S01]  /*0640*/  @UP2 UMOV UR8, UR7 ;  /* 0x0000000700082c82 */ /* 0x000fe20008000000 */
[----:B------:R-:W-:Y:S01]  /*0650*/  @!UP2 UMOV UR7, UR17 ;  /* 0x000000110007ac82 */ /* 0x000fe20008000000 */
[----:B--2---:R-:W-:-:S08]  /*0660*/  @UP2 UIMAD.WIDE.U32 UR14, UR4, UR14, UR8 ;  /* 0x0000000e040e22a5 */ /* 0x004fd0000f8e0008 */
[----:B------:R-:W-:Y:S01]  /*0670*/  VOTEU.ALL UP0, P0 ;  /* 0x00000000003f7886 */ /* 0x000fe20000000000 */
[----:B------:R-:W-:Y:S01]  /*0680*/  VOTEU.ALL UP1, P0 ;  /* 0x00000000003f7886 */ /* 0x000fe20000020000 */
[----:B------:R-:W-:-:S03]  /*0690*/  IMAD.U32 R2, RZ, RZ, UR14 ;  /* 0x0000000eff027e24 */ /* 0x000fc6000f8e00ff */
[----:B------:R-:W0:Y:S01]  /*06a0*/  @!UP0 S2UR UR6, SR_CgaCtaId ;  /* 0x00000000000689c3 */ /* 0x000e220000008800 */
[----:B------:R-:W-:Y:S01]  /*06b0*/  @!UP0 UMOV UR5, 0x400 ;  /* 0x0000040000058882 */ /* 0x000fe20000000000 */
[----:B------:R-:W-:-:S04]  /*06c0*/  @!UP0 UIADD3 UR12, -UR12, 0x100000, URZ ;  /* 0x001000000c0c8890 */ /* 0x000fc8000fffe13f */
[----:B------:R-:W-:Y:S02]  /*06d0*/  @!UP0 USHF.L.U32 UR13, UR12, 0xb, URZ ;  /* 0x0000000b0c0d8899 */ /* 0x000fe4000800063f */
[----:B------:R-:W-:Y:S01]  /*06e0*/  @!UP0 USHF.L.U32 UR12, UR12, 0x1, URZ ;  /* 0x000000010c0c8899 */ /* 0x000fe2000800063f */
[----:B------:R-:W-:Y:S01]  /*06f0*/  IMAD.U32 R3, RZ, RZ, UR15 ;  /* 0x0000000fff037e24 */ /* 0x000fe2000f8e00ff */
[----:B0-----:R-:W-:Y:S01]  /*0700*/  @!UP0 ULEA UR16, UR6, UR5, 0x18 ;  /* 0x0000000506108291 */ /* 0x001fe2000f8ec03f */
[----:B------:R-:W-:Y:S01]  /*0710*/  VOTEU.ALL UP0, P0 ;  /* 0x00000000003f7886 */ /* 0x000fe20000000000 */
[----:B------:R-:W-:Y:S01]  /*0720*/  PLOP3.LUT P0, PT, PT, PT, UP2, 0x80, 0x0 ;  /* 0x000000000000781c */ /* 0x000fe20003f0f028 */
[----:B------:R-:W-:Y:S01]  /*0730*/  UMOV UR5, URZ ;  /* 0x0000003f00057c82 */ /* 0x000fe20008000000 */
[----:B------:R-:W-:Y:S01]  /*0740*/  @UP2 UMOV UR6, URZ ;  /* 0x0000003f00062c82 */ /* 0x000fe20008000000 */
[----:B------:R-:W-:Y:S02]  /*0750*/  @!UP2 UIMAD.WIDE.U32 UR8, UR11, UR7, UR4 ;  /* 0x000000070b08a2a5 */ /* 0x000fe4000f8e0004 */
[----:B------:R-:W-:-:S04]  /*0760*/  @UP2 UIADD3 UR6, UR15, UR6, URZ ;  /* 0x000000060f062290 */ /* 0x000fc8000fffe03f */
[----:B------:R-:W-:Y:S01]  /*0770*/  IMAD.U32 R5, RZ, RZ, UR9 ;  /* 0x00000009ff057e24 */ /* 0x000fe2000f8e00ff */
[----:B------:R-:W0:Y:S02]  /*0780*/  FENCE.VIEW.ASYNC.S ;  /* 0x00000000000073c6 */ /* 0x000e240000000000 */
[----:B0-----:R0:W1:Y:S01]  /*0790*/  @!UP0 SYNCS.EXCH.64 URZ, [UR16+0xf0], UR12 ;  /* 0x0000f00c103f85b2 */ /* 0x0010620008000100 */
[----:B------:R-:W-:Y:S02]  /*07a0*/  @P2 IMAD.U32 R6, RZ, RZ, UR6 ;  /* 0x00000006ff062e24 */ /* 0x000fe4000f8e00ff */
[----:B------:R-:W-:Y:S02]  /*07b0*/  @P0 IMAD.MOV.U32 R7, RZ, RZ, R2 ;  /* 0x000000ffff070224 */ /* 0x000fe400078e0002 */
[----:B------:R-:W-:Y:S02]  /*07c0*/  IMAD.U32 R2, RZ, RZ, UR8 ;  /* 0x00000008ff027e24 */ /* 0x000fe4000f8e00ff */
[----:B------:R-:W-:-:S02]  /*07d0*/  @!P4 IMAD.MOV.U32 R6, RZ, RZ, R5 ;  /* 0x000000ffff06c224 */ /* 0x000fc400078e0005 */
[----:B------:R-:W-:Y:S02]  /*07e0*/  @!P3 IMAD.MOV.U32 R7, RZ, RZ, R2 ;  /* 0x000000ffff07b224 */ /* 0x000fe400078e0002 */
[----:B------:R-:W-:Y:S01]  /*07f0*/  IMAD.U32 R3, RZ, RZ, UR9 ;  /* 0x00000009ff037e24 */ /* 0x000fe2000f8e00ff */
[----:B------:R0:W-:Y:S01]  /*0800*/  STL [R1+0x200], R6 ;  /* 0x0002000601007387 */ /* 0x0001e20000100800 */
[----:B------:R-:W-:-:S03]  /*0810*/  IMAD.U32 R4, RZ, RZ, UR8 ;  /* 0x00000008ff047e24 */ /* 0x000fc6000f8e00ff */
[----:B------:R0:W-:Y:S01]  /*0820*/  STL [R1+0x204], R7 ;  /* 0x0002040701007387 */ /* 0x0001e20000100800 */
[----:B------:R0:W1:Y:S01]  /*0830*/  @!UP1 SYNCS.EXCH.64 URZ, [UR16+0xf8], UR12 ;  /* 0x0000f80c103f95b2 */ /* 0x0000620008000100 */
[----:B------:R-:W-:Y:S01]  /*0840*/  NOP ;  /* 0x0000000000007918 */ /* 0x000fe20000000000 */
[----:B-1----:R-:W-:Y:S06]  /*0850*/  BAR.SYNC.DEFER_BLOCKING 0x0 ;  /* 0x0000000000007b1d */ /* 0x002fec0000010000 */
[----:B------:R-:W-:Y:S05]  /*0860*/  @!P1 BRA `(.L_x_4) ;  /* 0x0000010000449947 */ /* 0x000fea0003800000 */
[----:B------:R-:W-:-:S06]  /*0870*/  UISETP.GT.U32.AND UP0, UPT, UR18, 0x1, UPT ;  /* 0x000000011200788c */ /* 0x000fcc000bf04070 */
[----:B------:R-:W-:-:S13]  /*0880*/  PLOP3.LUT P0, PT, PT, PT, UP0, 0x80, 0x0 ;  /* 0x000000000000781c */ /* 0x000fda0003f0f008 */
[----:B0-----:R-:W-:Y:S05]  /*0890*/  @P0 EXIT ;  /* 0x000000000000094d */ /* 0x001fea0003800000 */
[----:B------:R-:W-:Y:S01]  /*08a0*/  ULDC.64 UR8, c[0x0][0x650] ;  /* 0x0001940000087ab9 */ /* 0x000fe20000000a00 */
[----:B------:R-:W-:Y:S01]  /*08b0*/  UMOV UR42, 0xffffffff ;  /* 0xffffffff002a7882 */ /* 0x000fe20000000000 */
[----:B------:R-:W-:Y:S01]  /*08c0*/  ISETP.GE.U32.AND P0, PT, R7, UR8, PT ;  /* 0x0000000807007c0c */ /* 0x000fe2000bf06070 */
[----:B------:R-:W-:Y:S01]  /*08d0*/  UMOV UR41, 0xffffffff ;  /* 0xffffffff00297882 */ /* 0x000fe20000000000 */
[----:B------:R-:W-:Y:S01]  /*08e0*/  UMOV UR44, 0xffffffff ;  /* 0xffffffff002c7882 */ /* 0x000fe20000000000 */
[----:B------:R-:W-:Y:S02]  /*08f0*/  PRMT R0, RZ, 0x7610, R0 ;  /* 0x00007610ff007816 */ /* 0x000fe40000000000 */
[----:B------:R-:W-:-:S13]  /*0900*/  ISETP.GE.U32.AND.EX P0, PT, R6, UR9, PT, P0 ;  /* 0x0000000906007c0c */ /* 0x000fda000bf06100 */
[----:B------:R-:W-:Y:S05]  /*0910*/  @P0 BRA `(.L_x_5) ;  /* 0x0000000400800947 */ /* 0x000fea0003800000 */
[----:B------:R-:W-:Y:S01]  /*0920*/  I2FP.F32.U32 R0, UR4 ;  /* 0x0000000400007c45 */ /* 0x000fe20008201000 */
[----:B------:R-:W-:Y:S01]  /*0930*/  ULDC.64 UR16, c[0x0][0x628] ;  /* 0x00018a0000107ab9 */ /* 0x000fe20000000a00 */
[----:B------:R-:W-:Y:S01]  /*0940*/  ULDC UR6, c[0x0][0x150] ;  /* 0x0000540000067ab9 */ /* 0x000fe20000000800 */
[----:B------:R-:W-:Y:S01]  /*0950*/  ISETP.NE.U32.AND P0, PT, RZ, UR16, PT ;  /* 0x00000010ff007c0c */ /* 0x000fe2000bf05070 */
[----:B------:R-:W-:Y:S01]  /*0960*/  ULDC UR15, c[0x0][0x630] ;  /* 0x00018c00000f7ab9 */ /* 0x000fe20000000800 */
[----:B------:R-:W-:Y:S01]  /*0970*/  FMUL R0, R0, UR6 ;  /* 0x0000000600007c20 */ /* 0x000fe20008400000 */
[----:B------:R-:W-:Y:S01]  /*0980*/  R2UR UR18, R7 ;  /* 0x00000000071272ca */ /* 0x000fe200000e0000 */
[----:B------:R-:W-:Y:S01]  /*0990*/  ULDC UR20, c[0x0][0x154] ;  /* 0x0000550000147ab9 */ /* 0x000fe20000000800 */
[----:B------:R-:W-:Y:S01]  /*09a0*/  ISETP.NE.AND.EX P0, PT, RZ, UR17, PT, P0 ;  /* 0x00000011ff007c0c */ /* 0x000fe2000bf05300 */
[----:B------:R0:W1:Y:S01]  /*09b0*/  F2I.U32.TRUNC.NTZ R2, R0 ;  /* 0x0000000000027305 */ /* 0x000062000020f000 */
[----:B------:R-:W-:-:S02]  /*09c0*/  R2UR UR19, R6 ;  /* 0x00000000061372ca */ /* 0x000fc400000e0000 */
[----:B------:R-:W-:Y:S02]  /*09d0*/  R2UR UR8, R7 ;  /* 0x00000000070872ca */ /* 0x000fe400000e0000 */
[----:B------:R-:W-:-:S07]  /*09e0*/  R2UR UR9, R6 ;  /* 0x00000000060972ca */ /* 0x000fce00000e0000 */
[----:B0-----:R-:W-:Y:S08]  /*09f0*/  @!P0 BRA `(.L_x_6) ;  /* 0x0000000000308947 */ /* 0x001ff00003800000 */
[----:B------:R-:W-:Y:S01]  /*0a00*/  R2UR UR8, R7 ;  /* 0x00000000070872ca */ /* 0x000fe200000e0000 */
[----:B------:R-:W-:Y:S01]  /*0a10*/  ULDC UR6, c[0x0][0x634] ;  /* 0x00018d0000067ab9 */ /* 0x000fe20000000800 */
[----:B------:R-:W-:-:S11]  /*0a20*/  R2UR UR14, R6 ;  /* 0x00000000060e72ca */ /* 0x000fd600000e0000 */
[----:B------:R-:W-:-:S04]  /*0a30*/  UIADD3 UR6, UP0, UR8, UR6, URZ ;  /* 0x0000000608067290 */ /* 0x000fc8000ff1e03f */
[----:B------:R-:W-:-:S04]  /*0a40*/  UIADD3.X UR14, URZ, UR14, URZ, UP0, !UPT ;  /* 0x0000000e3f0e7290 */ /* 0x000fc800087fe43f */
[----:B------:R-:W-:-:S04]  /*0a50*/  UIMAD.WIDE.U32 UR8, UR14, UR16, URZ ;  /* 0x000000100e0872a5 */ /* 0x000fc8000f8e003f */
[----:B------:R-:W-:Y:S02]  /*0a60*/  UIMAD.WIDE.U32 UR10, UP0, UR6, UR17, UR8 ;  /* 0x00000011060a72a5 */ /* 0x000fe4000f800008 */
[----:B------:R-:W-:Y:S02]  /*0a70*/  UIMAD.WIDE.U32 UR8, UR6, UR16, URZ ;  /* 0x00000010060872a5 */ /* 0x000fe4000f8e003f */
[----:B------:R-:W-:Y:S02]  /*0a80*/  UIADD3.X UR13, URZ, URZ, URZ, UP0, !UPT ;  /* 0x0000003f3f0d7290 */ /* 0x000fe400087fe43f */
[----:B------:R-:W-:Y:S01]  /*0a90*/  UIADD3 URZ, UP0, UR9, UR10, URZ ;  /* 0x0000000a093f7290 */ /* 0x000fe2000ff1e03f */
[----:B------:R-:W-:-:S03]  /*0aa0*/  UMOV UR12, UR11 ;  /* 0x0000000b000c7c82 */ /* 0x000fc60008000000 */
[----:B------:R-:W-:-:S12]  /*0ab0*/  UIMAD.WIDE.U32.X UR8, UR14, UR17, UR12, UP0 ;  /* 0x000000110e0872a5 */ /* 0x000fd800080e040c */
.L_x_6:
[----:B------:R-:W-:Y:S01]  /*0ac0*/  USHF.R.U64 UR44, UR8, UR15, UR9 ;  /* 0x0000000f082c7299 */ /* 0x000fe20008001209 */
[----:B------:R-:W-:Y:S01]  /*0ad0*/  I2FP.F32.U32 R0, UR7 ;  /* 0x0000000700007c45 */ /* 0x000fe20008201000 */
[----:B------:R-:W-:Y:S01]  /*0ae0*/  USHF.R.U32.HI UR5, URZ, UR15, UR9 ;  /* 0x0000000f3f057299 */ /* 0x000fe20008011609 */
[----:B-1----:R-:W-:Y:S01]  /*0af0*/  R2UR UR12, R2 ;  /* 0x00000000020c72ca */ /* 0x002fe200000e0000 */
[----:B------:R-:W-:Y:S02]  /*0b00*/  UIADD3 UR6, UP0, URZ, -UR44, URZ ;  /* 0x8000002c3f067290 */ /* 0x000fe4000ff1e03f */
[----:B------:R-:W-:Y:S01]  /*0b10*/  FMUL R0, R0, UR20 ;  /* 0x0000001400007c20 */ /* 0x000fe20008400000 */
[----:B------:R-:W-:Y:S01]  /*0b20*/  ULDC.64 UR8, c[0x0][0x620] ;  /* 0x0001880000087ab9 */ /* 0x000fe20000000a00 */
[----:B------:R-:W-:Y:S01]  /*0b30*/  UIADD3.X UR5, URZ, ~UR5, URZ, UP0, !UPT ;  /* 0x800000053f057290 */ /* 0x000fe200087fe43f */
[----:B------:R-:W-:Y:S01]  /*0b40*/  UMOV UR10, UR18 ;  /* 0x00000012000a7c82 */ /* 0x000fe20008000000 */
[----:B------:R-:W-:-:S02]  /*0b50*/  UMOV UR11, UR19 ;  /* 0x00000013000b7c82 */ /* 0x000fc40008000000 */
[----:B------:R-:W-:Y:S01]  /*0b60*/  UIMAD UR5, UR5, UR8, URZ ;  /* 0x00000008050572a4 */ /* 0x000fe2000f8e023f */
[----:B------:R-:W0:Y:S01]  /*0b70*/  F2I.U32.TRUNC.NTZ R0, R0 ;  /* 0x0000000000007305 */ /* 0x000e22000020f000 */
[----:B------:R-:W-:Y:S02]  /*0b80*/  UIMAD.WIDE.U32 UR10, UR6, UR8, UR10 ;  /* 0x00000008060a72a5 */ /* 0x000fe4000f8e000a */
[----:B------:R-:W-:Y:S01]  /*0b90*/  UIMAD UR6, UR6, UR9, UR5 ;  /* 0x00000009060672a4 */ /* 0x000fe2000f8e0205 */
[----:B------:R-:W-:Y:S01]  /*0ba0*/  ULDC UR21, c[0x0][0x658] ;  /* 0x0001960000157ab9 */ /* 0x000fe20000000800 */
[----:B------:R-:W-:Y:S02]  /*0bb0*/  UMOV UR19, 0xffffffff ;  /* 0xffffffff00137882 */ /* 0x000fe40000000000 */
[----:B------:R-:W-:Y:S01]  /*0bc0*/  UIADD3 UR6, UR11, UR6, URZ ;  /* 0x000000060b067290 */ /* 0x000fe2000fffe03f */
[----:B------:R-:W-:Y:S01]  /*0bd0*/  ULDC UR15, c[0x0][0x618] ;  /* 0x00018600000f7ab9 */ /* 0x000fe20000000800 */
[----:B------:R-:W-:Y:S01]  /*0be0*/  ULDC.64 UR8, c[0x0][0x640] ;  /* 0x0001900000087ab9 */ /* 0x000fe20000000a00 */
[----:B------:R-:W-:Y:S01]  /*0bf0*/  USHF.L.U32 UR11, UR19, UR21, URZ ;  /* 0x00000015130b7299 */ /* 0x000fe2000800063f */
[----:B------:R-:W-:Y:S01]  /*0c00*/  ISETP.NE.U32.AND P0, PT, RZ, UR8, PT ;  /* 0x00000008ff007c0c */ /* 0x000fe2000bf05070 */
[----:B------:R-:W-:-:S02]  /*0c10*/  USHF.R.U64 UR19, UR10, UR15, UR6 ;  /* 0x0000000f0a137299 */ /* 0x000fc40008001206 */
[----:B------:R-:W-:Y:S01]  /*0c20*/  USHF.R.U32.HI UR10, URZ, UR15, UR6 ;  /* 0x0000000f3f0a7299 */ /* 0x000fe20008011606 */
[----:B0-----:R-:W-:Y:S01]  /*0c30*/  R2UR UR14, R0 ;  /* 0x00000000000e72ca */ /* 0x001fe200000e0000 */
[----:B------:R-:W-:Y:S01]  /*0c40*/  ULDC UR17, c[0x0][0x608] ;  /* 0x0001820000117ab9 */ /* 0x000fe20000000800 */
[----:B------:R-:W-:Y:S01]  /*0c50*/  ISETP.NE.AND.EX P0, PT, RZ, UR9, PT, P0 ;  /* 0x00000009ff007c0c */ /* 0x000fe2000bf05300 */
[----:B------:R-:W-:Y:S02]  /*0c60*/  USHF.R.U64 UR23, UR19, UR17, UR10 ;  /* 0x0000001113177299 */ /* 0x000fe4000800120a */
[----:B------:R-:W-:Y:S01]  /*0c70*/  USHF.R.U32.HI UR10, URZ, UR17, UR10 ;  /* 0x000000113f0a7299 */ /* 0x000fe2000801160a */
[----:B------:R-:W-:Y:S01]  /*0c80*/  UMOV UR16, 0x1 ;  /* 0x0000000100107882 */ /* 0x000fe20000000000 */
[----:B------:R-:W-:Y:S02]  /*0c90*/  UIADD3 UR12, -UR12, URZ, URZ ;  /* 0x0000003f0c0c7290 */ /* 0x000fe4000fffe13f */
[----:B------:R-:W-:-:S02]  /*0ca0*/  USHF.R.U64 UR24, UR23, UR21, UR10 ;  /* 0x0000001517187299 */ /* 0x000fc4000800120a */
[----:B------:R-:W-:Y:S01]  /*0cb0*/  USHF.L.U32 UR6, UR16, UR21, URZ ;  /* 0x0000001510067299 */ /* 0x000fe2000800063f */
[----:B------:R-:W-:Y:S01]  /*0cc0*/  ULDC UR13, c[0x0][0x144] ;  /* 0x00005100000d7ab9 */ /* 0x000fe20000000800 */
[----:B------:R-:W-:Y:S01]  /*0cd0*/  ULDC UR5, c[0x0][0x600] ;  /* 0x0001800000057ab9 */ /* 0x000fe20000000800 */
[----:B------:R-:W-:Y:S02]  /*0ce0*/  ULOP3.LUT UR16, URZ, UR11, URZ, 0x33, !UPT ;  /* 0x0000000b3f107292 */ /* 0x000fe4000f8e333f */
[----:B------:R-:W-:Y:S02]  /*0cf0*/  USHF.R.U32.HI UR11, URZ, UR21, UR10 ;  /* 0x000000153f0b7299 */ /* 0x000fe4000801160a */
[----:B------:R-:W-:Y:S02]  /*0d00*/  UIADD3 UR18, UR5, -0x1, URZ ;  /* 0xffffffff05127890 */ /* 0x000fe4000fffe03f */
[----:B------:R-:W-:Y:S02]  /*0d10*/  UIADD3 UR20, -UR14, URZ, URZ ;  /* 0x0000003f0e147290 */ /* 0x000fe4000fffe13f */
[----:B------:R-:W-:Y:S01]  /*0d20*/  UIMAD UR4, UR13, UR12, UR4 ;  /* 0x0000000c0d0472a4 */ /* 0x000fe2000f8e0204 */
[----:B------:R-:W-:Y:S01]  /*0d30*/  ULDC UR25, c[0x0][0x148] ;  /* 0x0000520000197ab9 */ /* 0x000fe20000000800 */
[----:B------:R-:W-:Y:S01]  /*0d40*/  ULDC UR21, c[0x0][0x648] ;  /* 0x0001920000157ab9 */ /* 0x000fe20000000800 */
[----:B------:R-:W-:Y:S01]  /*0d50*/  ULDC UR22, c[0x0][0x638] ;  /* 0x00018e0000167ab9 */ /* 0x000fe20000000800 */
[----:B------:R-:W-:Y:S01]  /*0d60*/  UMOV UR10, UR24 ;  /* 0x00000018000a7c82 */ /* 0x000fe20008000000 */
[----:B------:R-:W-:Y:S07]  /*0d70*/  @!P0 BRA `(.L_x_7) ;  /* 0x0000000000308947 */ /* 0x000fee0003800000 */
[----:B------:R-:W-:Y:S02]  /*0d80*/  ULDC UR14, c[0x0][0x64c] ;  /* 0x00019300000e7ab9 */ /* 0x000fe40000000800 */
        /* <DEDUP_REMOVED lines=8> */
[----:B------:R-:W-:-:S07]  /*0e10*/  UIMAD.WIDE.U32.X UR8, UR17, UR9, UR14, UP0 ;  /* 0x00000009110872a5 */ /* 0x000fce00080e040e */
[----:B------:R-:W-:Y:S01]  /*0e20*/  UMOV UR10, UR8 ;  /* 0x00000008000a7c82 */ /* 0x000fe20008000000 */
[----:B------:R-:W-:-:S05]  /*0e30*/  UMOV UR11, UR9 ;  /* 0x00000009000b7c82 */ /* 0x000fca0008000000 */
.L_x_7:
[----:B------:R-:W-:Y:S01]  /*0e40*/  UISETP.NE.AND UP0, UPT, UR46, URZ, UPT ;  /* 0x0000003f2e00728c */ /* 0x000fe2000bf05270 */
[----:B------:R-:W-:Y:S01]  /*0e50*/  IMAD.MOV.U32 R0, RZ, RZ, 0x1 ;  /* 0x00000001ff007424 */ /* 0x000fe200078e00ff */
[----:B------:R-:W-:Y:S02]  /*0e60*/  USHF.R.U64 UR8, UR10, UR21, UR11 ;  /* 0x000000150a087299 */ /* 0x000fe4000800120b */
[----:B------:R-:W-:Y:S02]  /*0e70*/  ULOP3.LUT UR16, UR23, UR16, URZ, 0xc0, !UPT ;  /* 0x0000001017107292 */ /* 0x000fe4000f8ec03f */
[----:B------:R-:W-:Y:S02]  /*0e80*/  ULOP3.LUT UR18, UR19, UR18, URZ, 0xc0, !UPT ;  /* 0x0000001213127292 */ /* 0x000fe4000f8ec03f */
[----:B------:R-:W-:-:S03]  /*0e90*/  UIMAD UR16, UR6, UR8, UR16 ;  /* 0x00000008061072a4 */ /* 0x000fc6000f8e0210 */
[----:B------:R-:W-:Y:S02]  /*0ea0*/  @UP0 UIMAD UR4, UR25, UR20, UR7 ;  /* 0x00000014190402a4 */ /* 0x000fe4000f8e0207 */
[----:B------:R-:W-:-:S04]  /*0eb0*/  UIADD3 UR7, -UR8, URZ, URZ ;  /* 0x0000003f08077290 */ /* 0x000fc8000fffe13f */
[----:B------:R-:W-:-:S03]  /*0ec0*/  UIMAD UR6, UR7, UR22, UR24 ;  /* 0x00000016070672a4 */ /* 0x000fc6000f8e0218 */
[----:B------:R-:W-:Y:S01]  /*0ed0*/  ULDC UR7, c[0x0][0x610] ;  /* 0x0001840000077ab9 */ /* 0x000fe20000000800 */
[----:B------:R-:W-:Y:S02]  /*0ee0*/  UIMAD UR6, UR6, UR5, UR18 ;  /* 0x00000005060672a4 */ /* 0x000fe4000f8e0212 */
[----:B------:R-:W-:-:S04]  /*0ef0*/  UIMAD UR4, UR16, UR7, UR4 ;  /* 0x00000007100472a4 */ /* 0x000fc8000f8e0204 */
[----:B------:R-:W-:Y:S02]  /*0f00*/  USEL UR41, UR6, UR4, !UP0 ;  /* 0x0000000406297287 */ /* 0x000fe4000c000000 */
[----:B------:R-:W-:-:S12]  /*0f10*/  USEL UR42, UR4, UR6, !UP0 ;  /* 0x00000006042a7287 */ /* 0x000fd8000c000000 */
.L_x_5:
[----:B------:R-:W-:-:S08]  /*0f20*/  NOP ;  /* 0x0000000000007918 */ /* 0x000fd00000000000 */
[----:B------:R-:W0:Y:S02]  /*0f30*/  USETMAXREG.TRY_ALLOC.CTAPOOL UP0, 0xf0 ;  /* 0x000000f0000079c8 */ /* 0x000e240008000600 */
[----:B0-----:R-:W-:-:S13]  /*0f40*/  PLOP3.LUT P0, PT, PT, PT, UP0, 0x80, 0x0 ;  /* 0x000000000000781c */ /* 0x001fda0003f0f008 */
[----:B------:R-:W-:Y:S05]  /*0f50*/  @!P0 BRA `(.L_x_5) ;  /* 0xfffffffc00f08947 */ /* 0x000fea000383ffff */
[----:B------:R-:W-:Y:S01]  /*0f60*/  ULDC.64 UR4, c[0x0][0x598] ;  /* 0x0001660000047ab9 */ /* 0x000fe20000000a00 */
[----:B------:R-:W-:Y:S01]  /*0f70*/  ULDC.64 UR36, c[0x0][0x208] ;  /* 0x0000820000247ab9 */ /* 0x000fe20000000a00 */
[----:B------:R-:W-:-:S04]  /*0f80*/  ISETP.NE.U32.AND P0, PT, RZ, UR4, PT ;  /* 0x00000004ff007c0c */ /* 0x000fc8000bf05070 */
[----:B------:R-:W-:-:S13]  /*0f90*/  ISETP.NE.AND.EX P0, PT, RZ, UR5, PT, P0 ;  /* 0x00000005ff007c0c */ /* 0x000fda000bf05300 */
[----:B------:R-:W-:Y:S05]  /*0fa0*/  @!P0 BRA `(.L_x_8) ;  /* 0x00000000001c8947 */ /* 0x000fea0003800000 */
[----:B------:R-:W0:Y:S02]  /*0fb0*/  LDC.64 R2, c[0x0][0x598] ;  /* 0x00016600ff027b82 */ /* 0x000e240000000a00 */
[----:B0-----:R-:W2:Y:S02]  /*0fc0*/  LDG.E.64 R2, desc[UR36][R2.64] ;  /* 0x0000002402027981 */ /* 0x001ea4000c1e1b00 */
[----:B--2---:R-:W-:-:S04]  /*0fd0*/  ISETP.NE.U32.AND P0, PT, R2, RZ, PT ;  /* 0x000000ff0200720c */ /* 0x004fc80003f05070 */
[----:B------:R-:W-:-:S13]  /*0fe0*/  ISETP.NE.AND.EX P0, PT, R3, RZ, PT, P0 ;  /* 0x000000ff0300720c */ /* 0x000fda0003f05300 */
[----:B------:R-:W-:Y:S05]  /*0ff0*/  @!P0 BRA `(.L_x_8) ;  /* 0x0000000000088947 */ /* 0x000fea0003800000 */
[----:B------:R0:W5:Y:S01]  /*1000*/  LD.E R17, desc[UR36][R2.64] ;  /* 0x0000002402117980 */ /* 0x000162000c101900 */
[----:B------:R-:W-:Y:S05]  /*1010*/  BRA `(.L_x_9) ;  /* 0x0000000000247947 */ /* 0x000fea0003800000 */
.L_x_8:
[----:B------:R-:W-:Y:S02]  /*1020*/  ULDC.64 UR4, c[0x0][0x588] ;  /* 0x0001620000047ab9 */ /* 0x000fe40000000a00 */
[----:B------:R-:W-:-:S04]  /*1030*/  ISETP.NE.U32.AND P0, PT, RZ, UR4, PT ;  /* 0x00000004ff007c0c */ /* 0x000fc8000bf05070 */
[----:B------:R-:W-:-:S13]  /*1040*/  ISETP.NE.AND.EX P0, PT, RZ, UR5, PT, P0 ;  /* 0x00000005ff007c0c */ /* 0x000fda000bf05300 */
[----:B------:R-:W-:Y:S05]  /*1050*/  @!P0 BRA `(.L_x_10) ;  /* 0x00000000000c8947 */ /* 0x000fea0003800000 */
[----:B------:R-:W0:Y:S02]  /*1060*/  LDC.64 R2, c[0x0][0x588] ;  /* 0x00016200ff027b82 */ /* 0x000e240000000a00 */
[----:B0-----:R1:W5:Y:S01]  /*1070*/  LDG.E R17, desc[UR36][R2.64] ;  /* 0x0000002402117981 */ /* 0x001362000c1e1900 */
[----:B------:R-:W-:Y:S05]  /*1080*/  BRA `(.L_x_9) ;  /* 0x0000000000087947 */ /* 0x000fea0003800000 */
.L_x_10:
[----:B------:R-:W-:Y:S02]  /*1090*/  ULDC UR4, c[0x0][0x580] ;  /* 0x0001600000047ab9 */ /* 0x000fe40000000800 */
[----:B------:R-:W-:-:S07]  /*10a0*/  IMAD.U32 R17, RZ, RZ, UR4 ;  /* 0x00000004ff117e24 */ /* 0x000fce000f8e00ff */
.L_x_9:
[----:B------:R-:W-:Y:S02]  /*10b0*/  ULDC.64 UR4, c[0x0][0x5a0] ;  /* 0x0001680000047ab9 */ /* 0x000fe40000000a00 */
[----:B------:R-:W-:-:S04]  /*10c0*/  ISETP.NE.U32.AND P0, PT, RZ, UR4, PT ;  /* 0x00000004ff007c0c */ /* 0x000fc8000bf05070 */
[----:B------:R-:W-:-:S13]  /*10d0*/  ISETP.NE.AND.EX P0, PT, RZ, UR5, PT, P0 ;  /* 0x00000005ff007c0c */ /* 0x000fda000bf05300 */
[----:B------:R-:W-:Y:S05]  /*10e0*/  @!P0 BRA `(.L_x_11) ;  /* 0x00000000001c8947 */ /* 0x000fea0003800000 */
[----:B01----:R-:W0:Y:S02]  /*10f0*/  LDC.64 R2, c[0x0][0x5a0] ;  /* 0x00016800ff027b82 */ /* 0x003e240000000a00 */
[----:B0-----:R-:W2:Y:S02]  /*1100*/  LDG.E.64 R2, desc[UR36][R2.64] ;  /* 0x0000002402027981 */ /* 0x001ea4000c1e1b00 */
[----:B--2---:R-:W-:-:S04]  /*1110*/  ISETP.NE.U32.AND P0, PT, R2, RZ, PT ;  /* 0x000000ff0200720c */ /* 0x004fc80003f05070 */
[----:B------:R-:W-:-:S13]  /*1120*/  ISETP.NE.AND.EX P0, PT, R3, RZ, PT, P0 ;  /* 0x000000ff0300720c */ /* 0x000fda0003f05300 */
[----:B------:R-:W-:Y:S05]  /*1130*/  @!P0 BRA `(.L_x_11) ;  /* 0x0000000000088947 */ /* 0x000fea0003800000 */
[----:B------:R0:W5:Y:S01]  /*1140*/  LD.E R18, desc[UR36][R2.64] ;  /* 0x0000002402127980 */ /* 0x000162000c101900 */
[----:B------:R-:W-:Y:S05]  /*1150*/  BRA `(.L_x_12) ;  /* 0x0000000000247947 */ /* 0x000fea0003800000 */
.L_x_11:
[----:B------:R-:W-:Y:S02]  /*1160*/  ULDC.64 UR4, c[0x0][0x590] ;  /* 0x0001640000047ab9 */ /* 0x000fe40000000a00 */
[----:B------:R-:W-:-:S04]  /*1170*/  ISETP.NE.U32.AND P0, PT, RZ, UR4, PT ;  /* 0x00000004ff007c0c */ /* 0x000fc8000bf05070 */
[----:B------:R-:W-:-:S13]  /*1180*/  ISETP.NE.AND.EX P0, PT, RZ, UR5, PT, P0 ;  /* 0x00000005ff007c0c */ /* 0x000fda000bf05300 */
[----:B------:R-:W-:Y:S05]  /*1190*/  @!P0 BRA `(.L_x_13) ;  /* 0x00000000000c8947 */ /* 0x000fea0003800000 */
[----:B------:R-:W2:Y:S02]  /*11a0*/  LDC.64 R18, c[0x0][0x590] ;  /* 0x00016400ff127b82 */ /* 0x000ea40000000a00 */
[----:B--2---:R2:W5:Y:S01]  /*11b0*/  LDG.E R18, desc[UR36][R18.64] ;  /* 0x0000002412127981 */ /* 0x004562000c1e1900 */
[----:B------:R-:W-:Y:S05]  /*11c0*/  BRA `(.L_x_12) ;  /* 0x0000000000087947 */ /* 0x000fea0003800000 */
.L_x_13:
[----:B------:R-:W-:Y:S02]  /*11d0*/  ULDC UR4, c[0x0][0x584] ;  /* 0x0001610000047ab9 */ /* 0x000fe40000000800 */
[----:B------:R-:W-:-:S07]  /*11e0*/  IMAD.U32 R18, RZ, RZ, UR4 ;  /* 0x00000004ff127e24 */ /* 0x000fce000f8e00ff */
.L_x_12:
[----:B------:R-:W-:-:S13]  /*11f0*/  LOP3.LUT P0, RZ, R0, 0xff, RZ, 0xc0, !PT ;  /* 0x000000ff00ff7812 */ /* 0x000fda000780c0ff */
[----:B------:R-:W-:Y:S05]  /*1200*/  @!P0 EXIT ;  /* 0x000000000000894d */ /* 0x000fea0003800000 */
[----:B------:R-:W-:Y:S01]  /*1210*/  ULDC UR4, c[0x0][0x28c] ;  /* 0x0000a30000047ab9 */ /* 0x000fe20000000800 */
[----:B------:R-:W-:Y:S01]  /*1220*/  UMOV UR39, URZ ;  /* 0x0000003f00277c82 */ /* 0x000fe20008000000 */
[----:B------:R-:W-:Y:S01]  /*1230*/  UIADD3 UR4, UR4, 0x1f, URZ ;  /* 0x0000001f04047890 */ /* 0x000fe2000fffe03f */
[----:B------:R-:W-:-:S03]  /*1240*/  UMOV UR38, URZ ;  /* 0x0000003f00267c82 */ /* 0x000fc60008000000 */
[----:B------:R-:W-:-:S04]  /*1250*/  USHF.R.S32.HI UR5, URZ, 0x1f, UR4 ;  /* 0x0000001f3f057899 */ /* 0x000fc80008011404 */
[----:B------:R-:W-:-:S04]  /*1260*/  ULEA.HI UR5, UR5, UR4, URZ, 0x5 ;  /* 0x0000000405057291 */ /* 0x000fc8000f8f283f */
[----:B------:R-:W-:-:S12]  /*1270*/  USHF.R.S32.HI UR43, URZ, 0x5, UR5 ;  /* 0x000000053f2b7899 */ /* 0x000fd80008011405 */
.L_x_547:
[----:B------:R-:W3:Y:S01]  /*1280*/  S2R R0, SR_TID.X ;  /* 0x0000000000007919 */ /* 0x000ee20000002100 */
[----:B----4-:R-:W4:Y:S01]  /*1290*/  S2UR UR7, SR_CgaCtaId ;  /* 0x00000000000779c3 */ /* 0x010f220000008800 */
[----:B------:R-:W-:Y:S02]  /*12a0*/  UMOV UR6, 0x400 ;  /* 0x0000040000067882 */ /* 0x000fe40000000000 */
[----:B----4-:R-:W-:Y:S01]  /*12b0*/  ULEA UR6, UR7, UR6, 0x18 ;  /* 0x0000000607067291 */ /* 0x010fe2000f8ec03f */
[----:B---3--:R-:W-:-:S04]  /*12c0*/  LOP3.LUT R0, R0, 0x80, RZ, 0xc0, !PT ;  /* 0x0000008000007812 */ /* 0x008fc800078ec0ff */
[----:B------:R-:W-:-:S06]  /*12d0*/  SHF.R.U32.HI R0, RZ, 0x7, R0 ;  /* 0x00000007ff007819 */ /* 0x000fcc0000011600 */
[----:B------:R-:W3:Y:S02]  /*12e0*/  SHFL.IDX PT, R0, R0, RZ, 0x1f ;  /* 0x00001fff00007589 */ /* 0x000ee400000e0000 */
[----:B---3--:R-:W-:-:S13]  /*12f0*/  R2UR UR4, R0 ;  /* 0x00000000000472ca */ /* 0x008fda00000e0000 */
[----:B------:R-:W-:-:S04]  /*1300*/  ULEA.HI UR5, UR4, UR4, URZ, 0x1 ;  /* 0x0000000404057291 */ /* 0x000fc8000f8f083f */
[----:B------:R-:W-:-:S04]  /*1310*/  ULOP3.LUT UR5, UR5, 0x1ffffe, URZ, 0xc0, !UPT ;  /* 0x001ffffe05057892 */ /* 0x000fc8000f8ec03f */
[----:B------:R-:W-:-:S03]  /*1320*/  UIADD3 UR5, UR4, -UR5, URZ ;  /* 0x8000000504057290 */ /* 0x000fc6000fffe03f */
[----:B------:R-:W-:Y:S01]  /*1330*/  ULDC UR4, c[0x0][0x28c] ;  /* 0x0000a30000047ab9 */ /* 0x000fe20000000800 */
[----:B------:R-:W-:Y:S01]  /*1340*/  ULEA UR5, UR5, UR6, 0xb ;  /* 0x0000000605057291 */ /* 0x000fe2000f8e583f */
[----:B------:R-:W-:-:S03]  /*1350*/  ISETP.LT.AND P0, PT, RZ, UR4, PT ;  /* 0x00000004ff007c0c */ /* 0x000fc6000bf01270 */
[----:B------:R-:W-:-:S04]  /*1360*/  UIADD3 UR5, UR5, 0x200, URZ ;  /* 0x0000020005057890 */ /* 0x000fc8000fffe03f */
[----:B------:R-:W-:-:S04]  /*1370*/  USHF.R.U32.HI UR5, URZ, 0x4, UR5 ;  /* 0x000000043f057899 */ /* 0x000fc80008011605 */
[----:B------:R-:W-:-:S04]  /*1380*/  ULOP3.LUT UR5, UR5, 0x3fff, URZ, 0xc0, !UPT ;  /* 0x00003fff05057892 */ /* 0x000fc8000f8ec03f */
[----:B------:R-:W-:Y:S01]  /*1390*/  ULOP3.LUT UR45, UR5, 0x10000, URZ, 0xfc, !UPT ;  /* 0x00010000052d7892 */ /* 0x000fe2000f8efc3f */
[----:B------:R-:W-:Y:S11]  /*13a0*/  @P0 BRA `(.L_x_14) ;  /* 0x0000000000400947 */ /* 0x000ff60003800000 */
[----:B------:R-:W-:Y:S01]  /*13b0*/  MOV R0, 0x0 ;  /* 0x0000000000007802 */ /* 0x000fe20000000f00 */
[----:B------:R-:W-:Y:S01]  /*13c0*/  ULDC.64 UR4, c[0x4][0x68] ;  /* 0x01001a0000047ab9 */ /* 0x000fe20000000a00 */
[----:B------:R-:W-:Y:S01]  /*13d0*/  ULDC.64 UR6, c[0x4][0x8] ;  /* 0x0100020000067ab9 */ /* 0x000fe20000000a00 */
[----:B------:R-:W-:Y:S01]  /*13e0*/  IMAD.U32 R4, RZ, RZ, UR4 ;  /* 0x00000004ff047e24 */ /* 0x000fe2000f8e00ff */
[----:B01----:R0:W1:Y:S01]  /*13f0*/  LDC.64 R2, c[0x4][R0] ;  /* 0x0100000000027b82 */ /* 0x0030620000000a00 */
[----:B------:R-:W-:Y:S01]  /*1400*/  IMAD.U32 R5, RZ, RZ, UR5 ;  /* 0x00000005ff057e24 */ /* 0x000fe2000f8e00ff */
[----:B------:R-:W-:Y:S01]  /*1410*/  ULDC.64 UR4, c[0x4][0x70] ;  /* 0x01001c0000047ab9 */ /* 0x000fe20000000a00 */
[----:B------:R-:W-:Y:S02]  /*1420*/  IMAD.U32 R10, RZ, RZ, UR6 ;  /* 0x00000006ff0a7e24 */ /* 0x000fe4000f8e00ff */
[----:B------:R-:W-:Y:S02]  /*1430*/  IMAD.U32 R6, RZ, RZ, UR4 ;  /* 0x00000004ff067e24 */ /* 0x000fe4000f8e00ff */
[----:B------:R-:W-:-:S02]  /*1440*/  IMAD.U32 R7, RZ, RZ, UR5 ;  /* 0x00000005ff077e24 */ /* 0x000fc4000f8e00ff */
[----:B------:R-:W-:Y:S02]  /*1450*/  IMAD.U32 R11, RZ, RZ, UR7 ;  /* 0x00000007ff0b7e24 */ /* 0x000fe4000f8e00ff */
[----:B------:R-:W-:Y:S02]  /*1460*/  IMAD.MOV.U32 R8, RZ, RZ, 0x1e1 ;  /* 0x000001e1ff087424 */ /* 0x000fe400078e00ff */
[----:B------:R-:W-:Y:S02]  /*1470*/  IMAD.MOV.U32 R12, RZ, RZ, 0x1 ;  /* 0x00000001ff0c7424 */ /* 0x000fe400078e00ff */
[----:B0-----:R-:W-:-:S07]  /*1480*/  IMAD.MOV.U32 R13, RZ, RZ, RZ ;  /* 0x000000ffff0d7224 */ /* 0x001fce00078e00ff */
[----:B------:R-:W-:-:S07]  /*1490*/  LEPC R20, `(.L_x_14) ;  /* 0x000000001014794e */ /* 0x000fce0000000000 */
[----:B-12--5:R-:W-:Y:S05]  /*14a0*/  CALL.ABS.NOINC R2 ;  /* 0x0000000002007343 */ /* 0x026fea0003c00000 */
.L_x_14:
[----:B------:R-:W-:-:S06]  /*14b0*/  ULOP3.LUT UR4, UR40, 0x1, URZ, 0xfc, !UPT ;  /* 0x0000000128047892 */ /* 0x000fcc000f8efc3f */
[----:B------:R-:W-:-:S05]  /*14c0*/  IMAD.U32 R0, RZ, RZ, UR4 ;  /* 0x00000004ff007e24 */ /* 0x000fca000f8e00ff */
[----:B------:R-:W-:-:S13]  /*14d0*/  ISETP.NE.AND P0, PT, R0, 0x3, PT ;  /* 0x000000030000780c */ /* 0x000fda0003f05270 */
[----:B------:R-:W-:Y:S05]  /*14e0*/  @!P0 BRA `(.L_x_15) ;  /* 0x0000000000048947 */ /* 0x000fea0003800000 */
[----:B------:R-:W-:Y:S01]  /*14f0*/  BPT.TRAP 0x1 ;  /* 0x000000040000795c */ /* 0x000fe20000300000 */
.L_x_15:
[----:B------:R-:W3:Y:S01]  /*1500*/  S2UR UR5, SR_CgaCtaId ;  /* 0x00000000000579c3 */ /* 0x000ee20000008800 */
[----:B------:R-:W-:Y:S01]  /*1510*/  UMOV UR4, 0x400 ;  /* 0x0000040000047882 */ /* 0x000fe20000000000 */
[----:B01----:R-:W-:Y:S02]  /*1520*/  IMAD.U32 R2, RZ, RZ, UR39 ;  /* 0x00000027ff027e24 */ /* 0x003fe4000f8e00ff */
[----:B------:R-:W-:-:S03]  /*1530*/  IMAD.U32 R3, RZ, RZ, UR38 ;  /* 0x00000026ff037e24 */ /* 0x000fc6000f8e00ff */
[----:B------:R-:W-:Y:S01]  /*1540*/  SHF.L.U32 R2, R2, 0x1f, RZ ;  /* 0x0000001f02027819 */ /* 0x000fe200000006ff */
[----:B---3--:R-:W-:-:S06]  /*1550*/  ULEA UR4, UR5, UR4, 0x18 ;  /* 0x0000000405047291 */ /* 0x008fcc000f8ec03f */
[----:B------:R-:W-:-:S04]  /*1560*/  IMAD.U32 R0, RZ, RZ, UR4 ;  /* 0x00000004ff007e24 */ /* 0x000fc8000f8e00ff */
[----:B------:R-:W-:-:S04]  /*1570*/  IMAD R3, R3, 0x8, R0 ;  /* 0x0000000803037824 */ /* 0x000fc800078e0200 */
[----:B------:R0:W1:Y:S01]  /*1580*/  SYNCS.PHASECHK.TRANS64.TRYWAIT P1, [R3+URZ], R2 ;  /* 0x00000002030075a7 */ /* 0x000062000802017f */
[----:B------:R-:W-:Y:S05]  /*1590*/  @!P0 BRA `(.L_x_16) ;  /* 0x0000000000048947 */ /* 0x000fea0003800000 */
[----:B------:R-:W-:Y:S01]  /*15a0*/  BPT.TRAP 0x1 ;  /* 0x000000040000795c */ /* 0x000fe20000300000 */
.L_x_16:
[----:B-1----:R-:W-:Y:S05]  /*15b0*/  @P1 BRA `(.L_x_17) ;  /* 0x0000000000081947 */ /* 0x002fea0003800000 */
[----:B------:R-:W1:Y:S02]  /*15c0*/  SYNCS.PHASECHK.TRANS64.TRYWAIT P1, [R3+URZ], R2 ;  /* 0x00000002030075a7 */ /* 0x000e64000802017f */
[----:B-1----:R-:W-:Y:S05]  /*15d0*/  @!P1 BRA `(.L_x_18) ;  /* 0x0000011000489947 */ /* 0x002fea0003800000 */
.L_x_17:
[----:B------:R-:W-:-:S04]  /*15e0*/  UISETP.LT.AND UP0, UPT, UR43, 0x1, UPT ;  /* 0x000000012b00788c */ /* 0x000fc8000bf01270 */
[----:B------:R-:W-:-:S06]  /*15f0*/  USEL UR4, UR43, 0x1, UP0 ;  /* 0x000000012b047887 */ /* 0x000fcc0008000000 */
[----:B01----:R-:W-:Y:S01]  /*1600*/  IMAD.U32 R3, RZ, RZ, UR4 ;  /* 0x00000004ff037e24 */ /* 0x003fe2000f8e00ff */
[----:B------:R-:W-:Y:S05]  /*1610*/  WARPSYNC.ALL ;  /* 0x0000000000007948 */ /* 0x000fea0003800000 */
[----:B------:R-:W-:-:S04]  /*1620*/  IADD3 R3, -R3, UR43, RZ ;  /* 0x0000002b03037c10 */ /* 0x000fc8000fffe1ff */
[----:B------:R-:W-:Y:S02]  /*1630*/  ISETP.GE.AND P1, PT, R3, 0x1, PT ;  /* 0x000000010300780c */ /* 0x000fe40003f26270 */
[----:B------:R-:W-:Y:S01]  /*1640*/  R2UR UR4, R0 ;  /* 0x00000000000472ca */ /* 0x000fe200000e0000 */
[----:B------:R-:W-:Y:S01]  /*1650*/  WARPGROUP.ARRIVE ;  /* 0x00000000000079c5 */ /* 0x000fe20000000000 */
[----:B------:R-:W-:Y:S01]  /*1660*/  UMOV UR5, 0xc0000010 ;  /* 0xc000001000057882 */ /* 0x000fe20000000000 */
[----:B------:R-:W-:-:S10]  /*1670*/  UMOV UR7, 0xc0000010 ;  /* 0xc000001000077882 */ /* 0x000fd40000000000 */
[----:B------:R-:W-:-:S04]  /*1680*/  UIADD3 UR4, UR4, 0x1c200, URZ ;  /* 0x0001c20004047890 */ /* 0x000fc8000fffe03f */
[----:B------:R-:W-:-:S04]  /*1690*/  USHF.R.U32.HI UR4, URZ, 0x4, UR4 ;  /* 0x000000043f047899 */ /* 0x000fc80008011604 */
[----:B------:R-:W-:-:S04]  /*16a0*/  ULOP3.LUT UR4, UR4, 0x3fff, URZ, 0xc0, !UPT ;  /* 0x00003fff04047892 */ /* 0x000fc8000f8ec03f */
[----:B------:R-:W-:Y:S02]  /*16b0*/  ULOP3.LUT UR10, UR4, 0x10000, URZ, 0xfc, !UPT ;  /* 0x00010000040a7892 */ /* 0x000fe4000f8efc3f */
[----:B------:R-:W-:Y:S02]  /*16c0*/  ULEA UR4, UR38, UR45, 0x9 ;  /* 0x0000002d26047291 */ /* 0x000fe4000f8e483f */
[----:B------:R-:W-:-:S09]  /*16d0*/  ULEA UR6, UR38, UR10, 0x9 ;  /* 0x0000000a26067291 */ /* 0x000fd2000f8e483f */
[----:B------:R-:W-:Y:S01]  /*16e0*/  IGMMA.64x256x32.S8.S8 R24, gdesc[UR4], RZ, !UPT, gsb0 ;  /* 0x06600000041879f1 */ /* 0x000fe2000c0410ff */
[----:B------:R-:W-:Y:S01]  /*16f0*/  UIADD3 UR4, UR4, 0x100, URZ ;  /* 0x0000010004047890 */ /* 0x000fe2000fffe03f */
[----:B------:R-:W-:Y:S01]  /*1700*/  UMOV UR5, 0xc0000010 ;  /* 0xc000001000057882 */ /* 0x000fe20000000000 */
[----:B------:R-:W-:Y:S02]  /*1710*/  WARPGROUP.DEPBAR.LE gsb0, 0x0 ;  /* 0x00008000000079c5 */ /* 0x000fe40000010000 */
[----:B------:R-:W-:Y:S04]  /*1720*/  STL.64 [R1], R24 ;  /* 0x0000001801007387 */ /* 0x000fe80000100a00 */
[----:B------:R-:W-:Y:S04]  /*1730*/  STL.64 [R1+0x8], R26 ;  /* 0x0000081a01007387 */ /* 0x000fe80000100a00 */
        /* <DEDUP_REMOVED lines=61> */
[----:B------:R0:W-:Y:S02]  /*1b10*/  STL.64 [R1+0x1f8], R150 ;  /* 0x0001f89601007387 */ /* 0x0001e40000100a00 */
[----:B0-----:R-:W-:-:S06]  /*1b20*/  WARPGROUP.ARRIVE ;  /* 0x00000000000079c5 */ /* 0x001fcc0000000000 */
[----:B------:R-:W-:Y:S03]  /*1b30*/  IGMMA.64x256x32.S8.S8 R24, gdesc[UR4], RZ, !UPT, gsb0 ;  /* 0x06600000041879f1 */ /* 0x000fe6000c0410ff */
[----:B------:R-:W-:Y:S02]  /*1b40*/  WARPGROUP.DEPBAR.LE gsb0, 0x0 ;  /* 0x00008000000079c5 */ /* 0x000fe40000010000 */
[----:B------:R-:W-:Y:S05]  /*1b50*/  @!P1 BRA `(.L_x_19) ;  /* 0x0000000c00909947 */ /* 0x000fea0003800000 */
[----:B------:R-:W-:Y:S02]  /*1b60*/  UIADD3 UR4, UR38, 0x1, URZ ;  /* 0x0000000126047890 */ /* 0x000fe4000fffe03f */
[----:B------:R-:W-:Y:S02]  /*1b70*/  UMOV UR9, UR38 ;  /* 0x0000002600097c82 */ /* 0x000fe40008000000 */
[----:B------:R-:W-:-:S04]  /*1b80*/  UISETP.NE.AND UP0, UPT, UR4, 0xe, UPT ;  /* 0x0000000e0400788c */ /* 0x000fc8000bf05270 */
[----:B------:R-:W-:Y:S02]  /*1b90*/  USEL UR5, URZ, 0x1, UP0 ;  /* 0x000000013f057887 */ /* 0x000fe40008000000 */
[----:B------:R-:W-:Y:S02]  /*1ba0*/  USEL UR8, UR4, URZ, UP0 ;  /* 0x0000003f04087287 */ /* 0x000fe40008000000 */
[----:B------:R-:W-:-:S06]  /*1bb0*/  ULOP3.LUT UR5, UR39, UR5, URZ, 0x3c, !UPT ;  /* 0x0000000527057292 */ /* 0x000fcc000f8e3c3f */
[----:B------:R-:W-:-:S07]  /*1bc0*/  IMAD.U32 R2, RZ, RZ, UR5 ;  /* 0x00000005ff027e24 */ /* 0x000fce000f8e00ff */
.L_x_26:
[----:B01----:R-:W-:Y:S05]  /*1bd0*/  @!P0 BRA `(.L_x_20) ;  /* 0x0000000000048947 */ /* 0x003fea0003800000 */
[----:B------:R-:W-:Y:S01]  /*1be0*/  BPT.TRAP 0x1 ;  /* 0x000000040000795c */ /* 0x000fe20000300000 */
.L_x_20:
[----:B------:R-:W0:Y:S01]  /*1bf0*/  S2UR UR5, SR_CgaCtaId ;  /* 0x00000000000579c3 */ /* 0x000e220000008800 */
[----:B------:R-:W-:Y:S01]  /*1c00*/  UMOV UR4, 0x400 ;  /* 0x0000040000047882 */ /* 0x000fe20000000000 */
[----:B------:R-:W-:Y:S01]  /*1c10*/  IMAD.U32 R4, RZ, RZ, UR8 ;  /* 0x00000008ff047e24 */ /* 0x000fe2000f8e00ff */
[----:B------:R-:W-:Y:S01]  /*1c20*/  SHF.L.U32 R5, R2, 0x1f, RZ ;  /* 0x0000001f02057819 */ /* 0x000fe200000006ff */
[----:B0-----:R-:W-:-:S06]  /*1c30*/  ULEA UR4, UR5, UR4, 0x18 ;  /* 0x0000000405047291 */ /* 0x001fcc000f8ec03f */
[----:B------:R-:W-:-:S04]  /*1c40*/  IMAD.U32 R0, RZ, RZ, UR4 ;  /* 0x00000004ff007e24 */ /* 0x000fc8000f8e00ff */
[----:B------:R-:W-:-:S04]  /*1c50*/  IMAD R4, R4, 0x8, R0 ;  /* 0x0000000804047824 */ /* 0x000fc800078e0200 */
[----:B------:R0:W1:Y:S01]  /*1c60*/  SYNCS.PHASECHK.TRANS64.TRYWAIT P1, [R4+URZ], R5 ;  /* 0x00000005040075a7 */ /* 0x000062000802017f */
[----:B------:R-:W-:Y:S05]  /*1c70*/  @!P0 BRA `(.L_x_21) ;  /* 0x0000000000048947 */ /* 0x000fea0003800000 */
[----:B------:R-:W-:Y:S01]  /*1c80*/  BPT.TRAP 0x1 ;  /* 0x000000040000795c */ /* 0x000fe20000300000 */
.L_x_21:
[----:B-1----:R-:W-:Y:S05]  /*1c90*/  @P1 BRA `(.L_x_22) ;  /* 0x0000000000081947 */ /* 0x002fea0003800000 */
[----:B------:R-:W1:Y:S02]  /*1ca0*/  SYNCS.PHASECHK.TRANS64.TRYWAIT P1, [R4+URZ], R5 ;  /* 0x00000005040075a7 */ /* 0x000e64000802017f */
[----:B-1----:R-:W-:Y:S05]  /*1cb0*/  @!P1 BRA `(.L_x_23) ;  /* 0x0000010800a49947 */ /* 0x002fea0003800000 */
.L_x_22:
        /* <DEDUP_REMOVED lines=21> */
[----:B------:R3:W-:Y:S04]  /*1e10*/  STL.64 [R1+0x208], R108 ;  /* 0x0002086c01007387 */ /* 0x0007e80000100a00 */
[----:B---3--:R-:W3:Y:S04]  /*1e20*/  LDL.LU.64 R108, [R1] ;  /* 0x00000000016c7983 */ /* 0x008ee80000300a00 */
[----:B------:R-:W3:Y:S04]  /*1e30*/  LDL.LU.64 R110, [R1+0x8] ;  /* 0x00000800016e7983 */ /* 0x000ee80000300a00 */
        /* <DEDUP_REMOVED lines=61> */
[----:B------:R-:W3:Y:S01]  /*2210*/  LDL.LU.64 R234, [R1+0x1f8] ;  /* 0x0001f80001ea7983 */ /* 0x000ee20000300a00 */
[----:B------:R-:W-:-:S02]  /*2220*/  ULEA UR4, UR8, UR45, 0x9 ;  /* 0x0000002d08047291 */ /* 0x000fc4000f8e483f */
[----:B------:R-:W-:Y:S01]  /*2230*/  ULEA UR6, UR8, UR10, 0x9 ;  /* 0x0000000a08067291 */ /* 0x000fe2000f8e483f */
[----:B------:R-:W-:Y:S01]  /*2240*/  UMOV UR5, 0xc0000010 ;  /* 0xc000001000057882 */ /* 0x000fe20000000000 */
[----:B------:R-:W-:Y:S01]  /*2250*/  UMOV UR7, 0xc0000010 ;  /* 0xc000001000077882 */ /* 0x000fe20000000000 */
[----:B---3--:R-:W-:-:S06]  /*2260*/  WARPGROUP.ARRIVE ;  /* 0x00000000000079c5 */ /* 0x008fcc0000000000 */
[----:B------:R-:W-:Y:S03]  /*2270*/  IGMMA.64x256x32.S8.S8 R108, gdesc[UR4], R108, gsb0 ;  /* 0x06600000046c79f1 */ /* 0x000fe6000804106c */
        /* <DEDUP_REMOVED lines=65> */
[----:B---3--:R-:W3:Y:S04]  /*2690*/  LDL.LU.64 R150, [R1+0x2b0] ;  /* 0x0002b00001967983 */ /* 0x008ee80000300a00 */
        /* <DEDUP_REMOVED lines=21> */
[----:B------:R-:W-:Y:S01]  /*27f0*/  UIADD3 UR4, UR4, 0x100, URZ ;  /* 0x0000010004047890 */ /* 0x000fe2000fffe03f */
[----:B------:R-:W-:Y:S01]  /*2800*/  UMOV UR5, 0xc0000010 ;  /* 0xc000001000057882 */ /* 0x000fe20000000000 */
[----:B---3--:R-:W-:-:S07]  /*2810*/  WARPGROUP.ARRIVE ;  /* 0x00000000000079c5 */ /* 0x008fce0000000000 */
[----:B------:R-:W-:Y:S03]  /*2820*/  IGMMA.64x256x32.S8.S8 R24, gdesc[UR4], R24, gsb0 ;  /* 0x06600000041879f1 */ /* 0x000fe60008041018 */
[----:B------:R-:W-:Y:S02]  /*2830*/  WARPGROUP.DEPBAR.LE gsb0, 0x0 ;  /* 0x00008000000079c5 */ /* 0x000fe40000010000 */
[----:B----4-:R-:W-:Y:S05]  /*2840*/  @!P0 BRA `(.L_x_24) ;  /* 0x0000000000048947 */ /* 0x010fea0003800000 */
[----:B------:R-:W-:Y:S01]  /*2850*/  BPT.TRAP 0x1 ;  /* 0x000000040000795c */ /* 0x000fe20000300000 */
.L_x_24:
[----:B------:R-:W-:Y:S01]  /*2860*/  R2UR UR4, R0 ;  /* 0x00000000000472ca */ /* 0x000fe200000e0000 */
[----:B------:R-:W-:-:S06]  /*2870*/  UISETP.GT.U32.AND UP0, UPT, UR40, 0x1, UPT ;  /* 0x000000012800788c */ /* 0x000fcc000bf04070 */
[----:B------:R-:W-:-:S06]  /*2880*/  PLOP3.LUT P1, PT, PT, PT, UP0, 0x80, 0x0 ;  /* 0x000000000000781c */ /* 0x000fcc0003f2f008 */
[----:B------:R-:W-:-:S04]  /*2890*/  ULEA UR4, UR9, UR4, 0x3 ;  /* 0x0000000409047291 */ /* 0x000fc8000f8e183f */
[----:B------:R-:W-:-:S04]  /*28a0*/  UIADD3 UR4, UR4, 0x70, URZ ;  /* 0x0000007004047890 */ /* 0x000fc8000fffe03f */
[----:B------:R-:W-:-:S09]  /*28b0*/  UPRMT UR4, URZ, 0x654, UR4 ;  /* 0x000006543f047896 */ /* 0x000fd20008000004 */
[----:B------:R-:W-:Y:S01]  /*28c0*/  SYNCS.ARRIVE.TRANS64.RED.A1T0 RZ, [UR4], RZ ;  /* 0x000000ffffff79a7 */ /* 0x000fe20008100404 */
[----:B------:R-:W-:Y:S05]  /*28d0*/  @P1 BRA `(.L_x_25) ;  /* 0x0000000000041947 */ /* 0x000fea0003800000 */
[----:B------:R-:W-:Y:S01]  /*28e0*/  BPT.TRAP 0x1 ;  /* 0x000000040000795c */ /* 0x000fe20000300000 */
.L_x_25:
[----:B------:R-:W-:Y:S01]  /*28f0*/  UIADD3 UR8, UR8, 0x1, URZ ;  /* 0x0000000108087890 */ /* 0x000fe2000fffe03f */
[C---:B------:R-:W-:Y:S01]  /*2900*/  ISETP.GT.AND P1, PT, R3.reuse, 0x1, PT ;  /* 0x000000010300780c */ /* 0x040fe20003f24270 */
[----:B------:R-:W-:Y:S01]  /*2910*/  UIADD3 UR9, UR9, 0x1, URZ ;  /* 0x0000000109097890 */ /* 0x000fe2000fffe03f */
[----:B------:R-:W-:Y:S01]  /*2920*/  VIADD R3, R3, 0xffffffff ;  /* 0xffffffff03037836 */ /* 0x000fe20000000000 */
[----:B------:R-:W-:Y:S02]  /*2930*/  UISETP.NE.AND UP0, UPT, UR8, 0xe, UPT ;  /* 0x0000000e0800788c */ /* 0x000fe4000bf05270 */
[----:B------:R-:W-:Y:S02]  /*2940*/  UISETP.NE.AND UP1, UPT, UR9, 0xe, UPT ;  /* 0x0000000e0900788c */ /* 0x000fe4000bf25270 */
[----:B------:R-:W-:Y:S02]  /*2950*/  USEL UR4, URZ, 0x1, UP0 ;  /* 0x000000013f047887 */ /* 0x000fe40008000000 */
[----:B------:R-:W-:-:S02]  /*2960*/  USEL UR8, UR8, URZ, UP0 ;  /* 0x0000003f08087287 */ /* 0x000fc40008000000 */
[----:B------:R-:W-:Y:S02]  /*2970*/  USEL UR9, UR9, URZ, UP1 ;  /* 0x0000003f09097287 */ /* 0x000fe40008800000 */
[----:B------:R-:W-:Y:S01]  /*2980*/  LOP3.LUT R2, R2, UR4, RZ, 0x3c, !PT ;  /* 0x0000000402027c12 */ /* 0x000fe2000f8e3cff */
[----:B------:R-:W-:Y:S09]  /*2990*/  @P1 BRA `(.L_x_26) ;  /* 0xfffffff0008c1947 */ /* 0x000ff2000383ffff */
.L_x_19:
[----:B------:R-:W3:Y:S02]  /*29a0*/  LDC R2, c[0x0][0x28c] ;  /* 0x0000a300ff027b82 */ /* 0x000ee40000000800 */
[----:B---3--:R-:W-:-:S13]  /*29b0*/  ISETP.GE.AND P1, PT, R2, 0x1, PT ;  /* 0x000000010200780c */ /* 0x008fda0003f26270 */
[----:B------:R-:W-:Y:S05]  /*29c0*/  @!P1 BRA `(.L_x_27) ;  /* 0x0000000000489947 */ /* 0x000fea0003800000 */
[----:B------:R-:W-:Y:S05]  /*29d0*/  @!P0 BRA `(.L_x_28) ;  /* 0x0000000000048947 */ /* 0x000fea0003800000 */
[----:B------:R-:W-:Y:S01]  /*29e0*/  BPT.TRAP 0x1 ;  /* 0x000000040000795c */ /* 0x000fe20000300000 */
.L_x_28:
[----:B------:R-:W-:-:S04]  /*29f0*/  UISETP.LT.AND UP0, UPT, UR43, 0x1, UPT ;  /* 0x000000012b00788c */ /* 0x000fc8000bf01270 */
[----:B------:R-:W-:Y:S02]  /*2a00*/  USEL UR6, UR43, 0x1, UP0 ;  /* 0x000000012b067887 */ /* 0x000fe40008000000 */
[----:B------:R-:W-:Y:S02]  /*2a10*/  UISETP.GT.U32.AND UP0, UPT, UR40, 0x1, UPT ;  /* 0x000000012800788c */ /* 0x000fe4000bf04070 */
[----:B------:R-:W-:-:S04]  /*2a20*/  UIADD3 UR6, UR38, UR43, -UR6 ;  /* 0x0000002b26067290 */ /* 0x000fc8000fffe806 */
[----:B------:R-:W-:Y:S01]  /*2a30*/  USHF.R.U32.HI UR4, URZ, 0x1, UR6 ;  /* 0x000000013f047899 */ /* 0x000fe20008011606 */
[----:B------:R-:W-:-:S03]  /*2a40*/  PLOP3.LUT P0, PT, PT, PT, UP0, 0x80, 0x0 ;  /* 0x000000000000781c */ /* 0x000fc60003f0f008 */
[----:B------:R-:W-:-:S04]  /*2a50*/  UIMAD.WIDE.U32 UR4, UR4, -0x6db6db6d, URZ ;  /* 0x92492493040478a5 */ /* 0x000fc8000f8e003f */
[----:B------:R-:W-:-:S04]  /*2a60*/  USHF.R.U32.HI UR4, URZ, 0x2, UR5 ;  /* 0x000000023f047899 */ /* 0x000fc80008011605 */
[----:B------:R-:W-:-:S06]  /*2a70*/  UIMAD UR6, UR4, -0xe, UR6 ;  /* 0xfffffff2040678a4 */ /* 0x000fcc000f8e0206 */
[----:B------:R-:W-:-:S04]  /*2a80*/  IMAD.U32 R2, RZ, RZ, UR6 ;  /* 0x00000006ff027e24 */ /* 0x000fc8000f8e00ff */
[----:B------:R-:W-:-:S04]  /*2a90*/  IMAD R0, R2, 0x8, R0 ;  /* 0x0000000802007824 */ /* 0x000fc800078e0200 */
[----:B------:R-:W-:-:S05]  /*2aa0*/  VIADD R0, R0, 0x70 ;  /* 0x0000007000007836 */ /* 0x000fca0000000000 */
[----:B------:R-:W-:-:S04]  /*2ab0*/  PRMT R0, RZ, 0x654, R0 ;  /* 0x00000654ff007816 */ /* 0x000fc80000000000 */
[----:B------:R3:W-:Y:S01]  /*2ac0*/  SYNCS.ARRIVE.TRANS64.RED.A1T0 RZ, [R0+URZ], RZ ;  /* 0x000000ff00ff79a7 */ /* 0x0007e2000810043f */
[----:B------:R-:W-:Y:S05]  /*2ad0*/  @P0 BRA `(.L_x_27) ;  /* 0x0000000000040947 */ /* 0x000fea0003800000 */
[----:B------:R-:W-:Y:S01]  /*2ae0*/  BPT.TRAP 0x1 ;  /* 0x000000040000795c */ /* 0x000fe20000300000 */
.L_x_27:
[----:B------:R-:W4:Y:S01]  /*2af0*/  S2R R6, SR_TID.X ;  /* 0x0000000000067919 */ /* 0x000f220000002100 */
[----:B------:R-:W-:Y:S01]  /*2b00*/  IMAD.MOV.U32 R13, RZ, RZ, 0x6540 ;  /* 0x00006540ff0d7424 */ /* 0x000fe200078e00ff */
[----:B------:R-:W-:Y:S02]  /*2b10*/  UIMAD.WIDE UR8, UR42, 0x100, URZ ;  /* 0x000001002a0878a5 */ /* 0x000fe4000f8e023f */
[----:B------:R-:W-:Y:S01]  /*2b20*/  USHF.R.S32.HI UR10, URZ, 0x1f, UR44 ;  /* 0x0000001f3f0a7899 */ /* 0x000fe2000801142c */
[----:B------:R-:W-:Y:S01]  /*2b30*/  ULDC.64 UR6, c[0x0][0x5d0] ;  /* 0x0001740000067ab9 */ /* 0x000fe20000000a00 */
[----:B------:R-:W-:Y:S02]  /*2b40*/  ULDC UR5, c[0x0][0x288] ;  /* 0x0000a20000057ab9 */ /* 0x000fe40000000800 */
[----:B------:R-:W-:Y:S02]  /*2b50*/  UIMAD UR4, UR10, UR6, URZ ;  /* 0x000000060a0472a4 */ /* 0x000fe4000f8e023f */
[----:B------:R-:W-:-:S02]  /*2b60*/  USHF.L.U32 UR42, UR42, 0x8, URZ ;  /* 0x000000082a2a7899 */ /* 0x000fc4000800063f */
[----:B------:R-:W-:Y:S02]  /*2b70*/  UIADD3 UR38, UR43, UR38, URZ ;  /* 0x000000262b267290 */ /* 0x000fe4000fffe03f */
[----:B------:R-:W-:Y:S02]  /*2b80*/  UIMAD UR4, UR44, UR7, UR4 ;  /* 0x000000072c0472a4 */ /* 0x000fe4000f8e0204 */
[----:B------:R-:W-:Y:S02]  /*2b90*/  UISETP.GT.U32.AND UP1, UPT, UR38, 0xd, UPT ;  /* 0x0000000d2600788c */ /* 0x000fe4000bf24070 */
[----:B------:R-:W-:Y:S02]  /*2ba0*/  UISETP.GE.U32.AND UP2, UPT, UR43, 0xe, UPT ;  /* 0x0000000e2b00788c */ /* 0x000fe4000bf46070 */
[----:B------:R-:W-:Y:S01]  /*2bb0*/  UISETP.LT.U32.AND UP1, UPT, UR43, 0xe, UP1 ;  /* 0x0000000e2b00788c */ /* 0x000fe20008f21070 */
[--C-:B----4-:R-:W-:Y:S01]  /*2bc0*/  SHF.R.U32.HI R2, RZ, 0x7, R6.reuse ;  /* 0x00000007ff027819 */ /* 0x110fe20000011606 */
[----:B------:R-:W-:Y:S01]  /*2bd0*/  IMAD.SHL.U32 R12, R6, 0x2, RZ ;  /* 0x00000002060c7824 */ /* 0x000fe200078e00ff */
[----:B------:R-:W-:-:S02]  /*2be0*/  SHF.R.U32.HI R3, RZ, 0x2, R6 ;  /* 0x00000002ff037819 */ /* 0x000fc40000011606 */
[----:B------:R-:W-:Y:S02]  /*2bf0*/  LOP3.LUT R2, R2, 0x1, RZ, 0xc0, !PT ;  /* 0x0000000102027812 */ /* 0x000fe400078ec0ff */
[----:B01----:R-:W-:Y:S02]  /*2c00*/  LOP3.LUT R4, R6, 0x60, RZ, 0xc0, !PT ;  /* 0x0000006006047812 */ /* 0x003fe400078ec0ff */
[----:B------:R-:W-:Y:S01]  /*2c10*/  LOP3.LUT R3, R3, 0x7, RZ, 0xc0, !PT ;  /* 0x0000000703037812 */ /* 0x000fe200078ec0ff */
[----:B------:R-:W-:Y:S01]  /*2c20*/  IMAD.SHL.U32 R158, R2, 0x40, RZ ;  /* 0x00000040029e7824 */ /* 0x000fe200078e00ff */
[----:B------:R-:W-:Y:S02]  /*2c30*/  LOP3.LUT R12, R12, 0x6, RZ, 0xc0, !PT ;  /* 0x000000060c0c7812 */ /* 0x000fe400078ec0ff */
[----:B------:R-:W-:Y:S02]  /*2c40*/  SHF.R.U32.HI R4, RZ, 0x1, R4 ;  /* 0x00000001ff047819 */ /* 0x000fe40000011604 */
[----:B------:R-:W-:-:S02]  /*2c50*/  LOP3.LUT R158, R158, 0x40, R3, 0xe2, !PT ;  /* 0x000000409e9e7812 */ /* 0x000fc400078ee203 */
[----:B------:R-:W-:Y:S01]  /*2c60*/  PRMT R12, R12, R13, UR41 ;  /* 0x000000290c0c7e16 */ /* 0x000fe2000800000d */
[----:B------:R-:W-:Y:S01]  /*2c70*/  USHF.L.U32 UR41, UR41, 0x8, URZ ;  /* 0x0000000829297899 */ /* 0x000fe2000800063f */
[----:B---3--:R-:W-:Y:S01]  /*2c80*/  IADD3 R0, RZ, -R4, -R3 ;  /* 0x80000004ff007210 */ /* 0x008fe20007ffe803 */
[----:B------:R-:W-:Y:S01]  /*2c90*/  IMAD.MOV.U32 R3, RZ, RZ, -0x2 ;  /* 0xfffffffeff037424 */ /* 0x000fe200078e00ff */
[----:B------:R-:W-:Y:S01]  /*2ca0*/  LOP3.LUT R158, R158, UR8, R4, 0xfe, !PT ;  /* 0x000000089e9e7c12 */ /* 0x000fe2000f8efe04 */
[----:B------:R-:W-:Y:S01]  /*2cb0*/  IMAD.U32 R4, RZ, RZ, UR6 ;  /* 0x00000006ff047e24 */ /* 0x000fe2000f8e00ff */
[----:B------:R-:W-:Y:S01]  /*2cc0*/  SHF.R.S32.HI R13, RZ, 0x1f, R12 ;  /* 0x0000001fff0d7819 */ /* 0x000fe2000001140c */
[----:B------:R-:W-:Y:S01]  /*2cd0*/  ULDC UR6, c[0x0][0x284] ;  /* 0x0000a10000067ab9 */ /* 0x000fe20000000800 */
[----:B------:R-:W-:Y:S01]  /*2ce0*/  UISETP.GE.AND UP0, UPT, UR41, UR5, UPT ;  /* 0x000000052900728c */ /* 0x000fe2000bf06270 */
[----:B------:R-:W-:Y:S02]  /*2cf0*/  IMAD R0, R2, -0x40, R0 ;  /* 0xffffffc002007824 */ /* 0x000fe400078e0200 */
[----:B--2---:R-:W-:Y:S01]  /*2d00*/  IMAD.U32 R19, RZ, RZ, UR6 ;  /* 0x00000006ff137e24 */ /* 0x004fe2000f8e00ff */
[----:B------:R-:W-:Y:S01]  /*2d10*/  UISETP.GE.OR UP0, UPT, UR42, UR6, UP0 ;  /* 0x000000062a00728c */ /* 0x000fe20008706670 */
[----:B------:R-:W-:Y:S01]  /*2d20*/  IMAD.WIDE.U32 R4, R4, UR44, R12 ;  /* 0x0000002c04047c25 */ /* 0x000fe2000f8e000c */
[----:B------:R-:W-:-:S02]  /*2d30*/  USEL UR6, URZ, 0x1, !UP1 ;  /* 0x000000013f067887 */ /* 0x000fc4000c800000 */
[----:B------:R-:W-:Y:S01]  /*2d40*/  IADD3 R19, R19, -UR42, R0 ;  /* 0x8000002a13137c10 */ /* 0x000fe2000fffe000 */
[----:B------:R-:W-:Y:S01]  /*2d50*/  VIADD R5, R5, UR4 ;  /* 0x0000000405057c36 */ /* 0x000fe20008000000 */
[----:B------:R-:W-:Y:S01]  /*2d60*/  LOP3.LUT R0, R6, 0x3, RZ, 0xc0, !PT ;  /* 0x0000000306007812 */ /* 0x000fe200078ec0ff */
[----:B------:R-:W-:Y:S01]  /*2d70*/  USHF.R.U32.HI UR4, URZ, 0x1, UR38 ;  /* 0x000000013f047899 */ /* 0x000fe20008011626 */
[----:B------:R-:W-:Y:S01]  /*2d80*/  PLOP3.LUT P0, PT, PT, PT, UP0, 0x80, 0x0 ;  /* 0x000000000000781c */ /* 0x000fe20003f0f008 */
[----:B------:R-:W-:Y:S02]  /*2d90*/  ULOP3.LUT UR39, UR39, UR6, URZ, 0x3c, !UPT ;  /* 0x0000000627277292 */ /* 0x000fe4000f8e3c3f */
[----:B------:R-:W-:Y:S01]  /*2da0*/  IMAD R0, R0, R3, UR5 ;  /* 0x0000000500007e24 */ /* 0x000fe2000f8e0203 */
[----:B------:R-:W-:Y:S01]  /*2db0*/  UIMAD.WIDE.U32 UR4, UR4, -0x6db6db6d, URZ ;  /* 0x92492493040478a5 */ /* 0x000fe2000f8e003f */
[----:B------:R-:W-:Y:S02]  /*2dc0*/  UMOV UR42, 0xffffffff ;  /* 0xffffffff002a7882 */ /* 0x000fe40000000000 */
[----:B------:R-:W-:Y:S01]  /*2dd0*/  VIADD R0, R0, -UR41 ;  /* 0x8000002900007c36 */ /* 0x000fe20008000000 */
[----:B------:R-:W-:-:S04]  /*2de0*/  USHF.R.U32.HI UR4, URZ, 0x2, UR5 ;  /* 0x000000023f047899 */ /* 0x000fc80008011605 */
[----:B------:R-:W-:Y:S02]  /*2df0*/  UIMAD UR38, UR4, -0xe, UR38 ;  /* 0xfffffff2042678a4 */ /* 0x000fe4000f8e0226 */
[----:B------:R-:W-:Y:S01]  /*2e00*/  @UP2 ULOP3.LUT UR39, UR39, 0x1, UR4, 0x78, !UPT ;  /* 0x0000000127272892 */ /* 0x000fe2000f8e7804 */
[----:B------:R-:W-:Y:S11]  /*2e10*/  @P0 BRA `(.L_x_29) ;  /* 0x000000d000f80947 */ /* 0x000ff60003800000 */
[----:B------:R-:W0:Y:S01]  /*2e20*/  LDC.64 R2, c[0x0][0x5c8] ;  /* 0x00017200ff027b82 */ /* 0x000e220000000a00 */
[----:B------:R-:W-:Y:S01]  /*2e30*/  ULDC.64 UR4, c[0x0][0x5c0] ;  /* 0x0001700000047ab9 */ /* 0x000fe20000000a00 */
[----:B------:R-:W-:Y:S01]  /*2e40*/  BSSY B0, `(.L_x_29) ;  /* 0x0000d3b000007945 */ /* 0x000fe20003800000 */
[C---:B0-----:R-:W-:Y:S01]  /*2e50*/  IMAD R6, R2.reuse, UR9, RZ ;  /* 0x0000000902067c24 */ /* 0x041fe2000f8e02ff */
[----:B------:R-:W-:Y:S01]  /*2e60*/  SHF.L.U64.HI R9, R2, 0x3, R3 ;  /* 0x0000000302097819 */ /* 0x000fe20000010203 */
[----:B------:R-:W-:-:S04]  /*2e70*/  IMAD.WIDE.U32 R4, R158, R2, R4 ;  /* 0x000000029e047225 */ /* 0x000fc800078e0004 */
[----:B------:R-:W-:Y:S01]  /*2e80*/  IMAD R6, R158, R3, R6 ;  /* 0x000000039e067224 */ /* 0x000fe200078e0206 */
[----:B------:R-:W-:Y:S01]  /*2e90*/  IADD3 R4, P0, R4, UR4, RZ ;  /* 0x0000000404047c10 */ /* 0x000fe2000ff1e0ff */
[----:B------:R-:W-:Y:S02]  /*2ea0*/  IMAD.SHL.U32 R8, R2, 0x8, RZ ;  /* 0x0000000802087824 */ /* 0x000fe400078e00ff */
[----:B------:R-:W-:-:S03]  /*2eb0*/  IMAD.IADD R6, R5, 0x1, R6 ;  /* 0x0000000105067824 */ /* 0x000fc600078e0206 */
[-C--:B------:R-:W-:Y:S02]  /*2ec0*/  IADD3 R10, P1, R8, R4.reuse, RZ ;  /* 0x00000004080a7210 */ /* 0x080fe40007f3e0ff */
[----:B------:R-:W-:Y:S02]  /*2ed0*/  IADD3.X R5, R6, UR5, RZ, P0, !PT ;  /* 0x0000000506057c10 */ /* 0x000fe400087fe4ff */
[----:B------:R-:W-:-:S03]  /*2ee0*/  LEA R6, P0, R2, R4, 0x7 ;  /* 0x0000000402067211 */ /* 0x000fc600078038ff */
[----:B------:R-:W-:Y:S01]  /*2ef0*/  IMAD.X R11, R9, 0x1, R5, P1 ;  /* 0x00000001090b7824 */ /* 0x000fe200008e0605 */
[----:B------:R-:W-:Y:S02]  /*2f00*/  LEA.HI.X R7, R2, R5, R3, 0x7, P0 ;  /* 0x0000000502077211 */ /* 0x000fe400000f3c03 */
[----:B-----5:R-:W-:Y:S02]  /*2f10*/  ISETP.NE.AND P0, PT, R18, RZ, PT ;  /* 0x000000ff1200720c */ /* 0x020fe40003f05270 */
[----:B------:R-:W-:-:S05]  /*2f20*/  IADD3 R8, P2, R8, R6, RZ ;  /* 0x0000000608087210 */ /* 0x000fca0007f5e0ff */
[----:B------:R-:W-:-:S06]  /*2f30*/  IMAD.X R9, R9, 0x1, R7, P2 ;  /* 0x0000000109097824 */ /* 0x000fcc00010e0607 */
[----:B------:R-:W-:Y:S05]  /*2f40*/  @!P0 BRA `(.L_x_30) ;  /* 0x0000009800988947 */ /* 0x000fea0003800000 */
[----:B------:R-:W0:Y:S01]  /*2f50*/  LDC.64 R20, c[0x0][0x5b0] ;  /* 0x00016c00ff147b82 */ /* 0x000e220000000a00 */
[----:B------:R-:W-:Y:S01]  /*2f60*/  ULDC.64 UR6, c[0x0][0x5b8] ;  /* 0x00016e0000067ab9 */ /* 0x000fe20000000a00 */
[----:B------:R-:W-:Y:S01]  /*2f70*/  ISETP.GE.AND P1, PT, R19, 0x1, PT ;  /* 0x000000011300780c */ /* 0x000fe20003f26270 */
[----:B------:R-:W-:Y:S02]  /*2f80*/  UIMAD UR4, UR10, UR6, URZ ;  /* 0x000000060a0472a4 */ /* 0x000fe4000f8e023f */
[----:B------:R-:W-:Y:S01]  /*2f90*/  IMAD.U32 R154, RZ, RZ, UR6 ;  /* 0x00000006ff9a7e24 */ /* 0x000fe2000f8e00ff */
[----:B------:R-:W-:Y:S01]  /*2fa0*/  BSSY B1, `(.L_x_31) ;  /* 0x000000e000017945 */ /* 0x000fe20003800000 */
[----:B------:R-:W-:Y:S01]  /*2fb0*/  ISETP.LT.OR P2, PT, R0, 0x1, !P1 ;  /* 0x000000010000780c */ /* 0x000fe20004f41670 */
[----:B------:R-:W-:Y:S01]  /*2fc0*/  UIMAD UR4, UR44, UR7, UR4 ;  /* 0x000000072c0472a4 */ /* 0x000fe2000f8e0204 */
[----:B------:R-:W1:Y:S01]  /*2fd0*/  LDC.64 R22, c[0x0][0x5a8] ;  /* 0x00016a00ff167b82 */ /* 0x000e620000000a00 */
[----:B------:R-:W-:-:S04]  /*2fe0*/  IMAD.WIDE.U32 R154, R154, UR44, R12 ;  /* 0x0000002c9a9a7c25 */ /* 0x000fc8000f8e000c */
[----:B------:R-:W-:Y:S02]  /*2ff0*/  VIADD R153, R155, UR4 ;  /* 0x000000049b997c36 */ /* 0x000fe40008000000 */
[----:B------:R-:W-:Y:S02]  /*3000*/  IMAD.MOV.U32 R152, RZ, RZ, R154 ;  /* 0x000000ffff987224 */ /* 0x000fe400078e009a */
[----:B0-----:R-:W-:Y:S02]  /*3010*/  IMAD R159, R20, UR9, RZ ;  /* 0x00000009149f7c24 */ /* 0x001fe4000f8e02ff */
[----:B------:R-:W-:-:S04]  /*3020*/  IMAD.WIDE.U32 R2, R158, R20, R152 ;  /* 0x000000149e027225 */ /* 0x000fc800078e0098 */
[----:B------:R-:W-:Y:S01]  /*3030*/  IMAD R159, R158, R21, R159 ;  /* 0x000000159e9f7224 */ /* 0x000fe200078e029f */
[----:B-1----:R-:W-:-:S04]  /*3040*/  IADD3 R14, P0, R2, R22, RZ ;  /* 0x00000016020e7210 */ /* 0x002fc80007f1e0ff */
[----:B------:R-:W-:Y:S01]  /*3050*/  IADD3.X R15, R23, R3, R159, P0, !PT ;  /* 0x00000003170f7210 */ /* 0x000fe200007fe49f */
[----:B------:R-:W-:Y:S08]  /*3060*/  @P2 BRA `(.L_x_32) ;  /* 0x0000000000042947 */ /* 0x000ff00003800000 */
[----:B------:R0:W5:Y:S02]  /*3070*/  LDG.E.U8 R16, desc[UR36][R14.64] ;  /* 0x000000240e107981 */ /* 0x000164000c1e1100 */
.L_x_32:
[----:B------:R-:W-:Y:S05]  /*3080*/  BSYNC B1 ;  /* 0x0000000000017941 */ /* 0x000fea0003800000 */
.L_x_31:
[----:B------:R-:W2:Y:S01]  /*3090*/  LDL.LU R3, [R1] ;  /* 0x0000000001037983 */ /* 0x000ea20000300800 */
[----:B-----5:R-:W-:Y:S01]  /*30a0*/  LOP3.LUT R2, R16, 0xffff, RZ, 0xc0, !PT ;  /* 0x0000ffff10027812 */ /* 0x020fe200078ec0ff */
[----:B------:R-:W-:Y:S01]  /*30b0*/  BSSY B1, `(.L_x_33) ;  /* 0x000000a000017945 */ /* 0x000fe20003800000 */
[----:B------:R-:W-:Y:S02]  /*30c0*/  ISETP.LT.OR P0, PT, R0, 0x2, !P1 ;  /* 0x000000020000780c */ /* 0x000fe40004f01670 */
[----:B------:R-:W-:-:S05]  /*30d0*/  PRMT R2, R2, 0x8880, RZ ;  /* 0x0000888002027816 */ /* 0x000fca00000000ff */
[----:B------:R-:W-:-:S04]  /*30e0*/  IMAD R2, R2, R18, RZ ;  /* 0x0000001202027224 */ /* 0x000fc800078e02ff */
[----:B--2---:R-:W-:-:S05]  /*30f0*/  @!P2 IMAD R3, R3, R17, R2 ;  /* 0x000000110303a224 */ /* 0x004fca00078e0202 */
[----:B------:R1:W-:Y:S01]  /*3100*/  @!P2 STG.E.U8 desc[UR36][R4.64], R3 ;  /* 0x000000030400a986 */ /* 0x0003e2000c101124 */
[----:B------:R-:W-:Y:S05]  /*3110*/  @P0 BRA `(.L_x_34) ;  /* 0x00000000000c0947 */ /* 0x000fea0003800000 */
[----:B------:R-:W2:Y:S02]  /*3120*/  LDG.E.U8 R16, desc[UR36][R14.64+0x1] ;  /* 0x000001240e107981 */ /* 0x000ea4000c1e1100 */
[----:B--2---:R-:W-:-:S05]  /*3130*/  PRMT R2, R16, 0x8880, RZ ;  /* 0x0000888010027816 */ /* 0x004fca00000000ff */
[----:B------:R-:W-:-:S07]  /*3140*/  IMAD R2, R2, R18, RZ ;  /* 0x0000001202027224 */ /* 0x000fce00078e02ff */
.L_x_34:
[----:B------:R-:W-:Y:S05]  /*3150*/  BSYNC B1 ;  /* 0x0000000000017941 */ /* 0x000fea0003800000 */
.L_x_33:
[----:B-1----:R-:W2:Y:S01]  /*3160*/  LDL.LU R3, [R1+0x4] ;  /* 0x0000040001037983 */ /* 0x002ea20000300800 */
[C---:B------:R-:W-:Y:S01]  /*3170*/  SHF.L.U64.HI R157, R20.reuse, 0x3, R21 ;  /* 0x00000003149d7819 */ /* 0x040fe20000010215 */
[----:B------:R-:W-:Y:S01]  /*3180*/  IMAD.SHL.U32 R156, R20, 0x8, RZ ;  /* 0x00000008149c7824 */ /* 0x000fe200078e00ff */
[----:B------:R-:W-:Y:S03]  /*3190*/  BSSY B1, `(.L_x_35) ;  /* 0x000000d000017945 */ /* 0x000fe60003800000 */
[----:B------:R-:W-:-:S04]  /*31a0*/  IMAD.WIDE.U32 R12, R158, R20, R156 ;  /* 0x000000149e0c7225 */ /* 0x000fc800078e009c */
[----:B------:R-:W-:Y:S01]  /*31b0*/  IMAD.IADD R159, R159, 0x1, R13 ;  /* 0x000000019f9f7824 */ /* 0x000fe200078e020d */
[----:B------:R-:W-:-:S04]  /*31c0*/  IADD3 R12, P2, P3, R154, R22, R12 ;  /* 0x000000169a0c7210 */ /* 0x000fc80007b5e00c */
[----:B------:R-:W-:Y:S01]  /*31d0*/  IADD3.X R13, R153, R23, R159, P2, P3 ;  /* 0x00000017990d7210 */ /* 0x000fe200017e649f */
[----:B--2---:R-:W-:-:S05]  /*31e0*/  @!P0 IMAD R3, R3, R17, R2 ;  /* 0x0000001103038224 */ /* 0x004fca00078e0202 */
[----:B------:R1:W-:Y:S01]  /*31f0*/  @!P0 STG.E.U8 desc[UR36][R4.64+0x1], R3 ;  /* 0x0000010304008986 */ /* 0x0003e2000c101124 */
[----:B------:R-:W-:-:S04]  /*3200*/  ISETP.GE.AND P0, PT, R19, 0x9, PT ;  /* 0x000000091300780c */ /* 0x000fc80003f06270 */
[----:B------:R-:W-:-:S13]  /*3210*/  ISETP.LT.OR P4, PT, R0, 0x1, !P0 ;  /* 0x000000010000780c */ /* 0x000fda0004781670 */
[----:B-1----:R-:W-:Y:S05]  /*3220*/  @P4 BRA `(.L_x_36) ;  /* 0x00000000000c4947 */ /* 0x002fea0003800000 */
[----:B------:R-:W2:Y:S02]  /*3230*/  LDG.E.U8 R16, desc[UR36][R12.64] ;  /* 0x000000240c107981 */ /* 0x000ea4000c1e1100 */
[----:B--2---:R-:W-:-:S05]  /*3240*/  PRMT R2, R16, 0x8880, RZ ;  /* 0x0000888010027816 */ /* 0x004fca00000000ff */
[----:B------:R-:W-:-:S07]  /*3250*/  IMAD R2, R2, R18, RZ ;  /* 0x0000001202027224 */ /* 0x000fce00078e02ff */
.L_x_36:
[----:B------:R-:W-:Y:S05]  /*3260*/  BSYNC B1 ;  /* 0x0000000000017941 */ /* 0x000fea0003800000 */
.L_x_35:
[----:B------:R-:W2:Y:S01]  /*3270*/  LDL.LU R3, [R1+0x8] ;  /* 0x0000080001037983 */ /* 0x000ea20000300800 */
[----:B------:R-:W-:Y:S01]  /*3280*/  ISETP.LT.OR P2, PT, R0, 0x2, !P0 ;  /* 0x000000020000780c */ /* 0x000fe20004741670 */
[----:B------:R-:W-:Y:S01]  /*3290*/  BSSY B1, `(.L_x_37) ;  /* 0x0000007000017945 */ /* 0x000fe20003800000 */
[----:B--2---:R-:W-:-:S05]  /*32a0*/  @!P4 IMAD R3, R3, R17, R2 ;  /* 0x000000110303c224 */ /* 0x004fca00078e0202 */
[----:B------:R1:W-:Y:S06]  /*32b0*/  @!P4 STG.E.U8 desc[UR36][R10.64], R3 ;  /* 0x000000030a00c986 */ /* 0x0003ec000c101124 */
[----:B------:R-:W-:Y:S05]  /*32c0*/  @P2 BRA `(.L_x_38) ;  /* 0x00000000000c2947 */ /* 0x000fea0003800000 */
[----:B------:R-:W2:Y:S02]  /*32d0*/  LDG.E.U8 R16, desc[UR36][R12.64+0x1] ;  /* 0x000001240c107981 */ /* 0x000ea4000c1e1100 */
[----:B--2---:R-:W-:-:S05]  /*32e0*/  PRMT R2, R16, 0x8880, RZ ;  /* 0x0000888010027816 */ /* 0x004fca00000000ff */
[----:B------:R-:W-:-:S07]  /*32f0*/  IMAD R2, R2, R18, RZ ;  /* 0x0000001202027224 */ /* 0x000fce00078e02ff */
.L_x_38:
[----:B------:R-:W-:Y:S05]  /*3300*/  BSYNC B1 ;  /* 0x0000000000017941 */ /* 0x000fea0003800000 */
.L_x_37:
[----:B-1----:R-:W2:Y:S01]  /*3310*/  LDL.LU R3, [R1+0xc] ;  /* 0x00000c0001037983 */ /* 0x002ea20000300800 */
[----:B------:R-:W-:Y:S01]  /*3320*/  BSSY B1, `(.L_x_39) ;  /* 0x0000009000017945 */ /* 0x000fe20003800000 */
[----:B------:R-:W-:Y:S01]  /*3330*/  ISETP.LT.OR P3, PT, R0, 0xa, !P1 ;  /* 0x0000000a0000780c */ /* 0x000fe20004f61670 */
[----:B--2---:R-:W-:-:S05]  /*3340*/  @!P2 IMAD R3, R3, R17, R2 ;  /* 0x000000110303a224 */ /* 0x004fca00078e0202 */
[----:B------:R1:W-:Y:S01]  /*3350*/  @!P2 STG.E.U8 desc[UR36][R10.64+0x1], R3 ;  /* 0x000001030a00a986 */ /* 0x0003e2000c101124 */
[----:B------:R-:W-:-:S13]  /*3360*/  ISETP.LT.OR P2, PT, R0, 0x9, !P1 ;  /* 0x000000090000780c */ /* 0x000fda0004f41670 */
[----:B-1----:R-:W-:Y:S05]  /*3370*/  @P2 BRA `(.L_x_40) ;  /* 0x00000000000c2947 */ /* 0x002fea0003800000 */
[----:B------:R-:W2:Y:S02]  /*3380*/  LDG.E.U8 R16, desc[UR36][R14.64+0x8] ;  /* 0x000008240e107981 */ /* 0x000ea4000c1e1100 */
[----:B--2---:R-:W-:-:S05]  /*3390*/  PRMT R2, R16, 0x8880, RZ ;  /* 0x0000888010027816 */ /* 0x004fca00000000ff */
[----:B------:R-:W-:-:S07]  /*33a0*/  IMAD R2, R2, R18, RZ ;  /* 0x0000001202027224 */ /* 0x000fce00078e02ff */
.L_x_40:
[----:B------:R-:W-:Y:S05]  /*33b0*/  BSYNC B1 ;  /* 0x0000000000017941 */ /* 0x000fea0003800000 */
.L_x_39:
[----:B------:R-:W2:Y:S01]  /*33c0*/  LDL.LU R3, [R1+0x10] ;  /* 0x0000100001037983 */ /* 0x000ea20000300800 */
[----:B------:R-:W-:Y:S01]  /*33d0*/  BSSY B1, `(.L_x_41) ;  /* 0x0000007000017945 */ /* 0x000fe20003800000 */
[----:B--2---:R-:W-:-:S05]  /*33e0*/  @!P2 IMAD R3, R3, R17, R2 ;  /* 0x000000110303a224 */ /* 0x004fca00078e0202 */
[----:B------:R1:W-:Y:S01]  /*33f0*/  @!P2 STG.E.U8 desc[UR36][R4.64+0x8], R3 ;  /* 0x000008030400a986 */ /* 0x0003e2000c101124 */
[----:B------:R-:W-:Y:S05]  /*3400*/  @P3 BRA `(.L_x_42) ;  /* 0x00000000000c3947 */ /* 0x000fea0003800000 */
[----:B------:R-:W2:Y:S02]  /*3410*/  LDG.E.U8 R16, desc[UR36][R14.64+0x9] ;  /* 0x000009240e107981 */ /* 0x000ea4000c1e1100 */
[----:B--2---:R-:W-:-:S05]  /*3420*/  PRMT R2, R16, 0x8880, RZ ;  /* 0x0000888010027816 */ /* 0x004fca00000000ff */
[----:B------:R-:W-:-:S07]  /*3430*/  IMAD R2, R2, R18, RZ ;  /* 0x0000001202027224 */ /* 0x000fce00078e02ff */
.L_x_42:
[----:B------:R-:W-:Y:S05]  /*3440*/  BSYNC B1 ;  /* 0x0000000000017941 */ /* 0x000fea0003800000 */
.L_x_41:
[----:B-1----:R-:W2:Y:S01]  /*3450*/  LDL.LU R3, [R1+0x14] ;  /* 0x0000140001037983 */ /* 0x002ea20000300800 */
[C---:B------:R-:W-:Y:S01]  /*3460*/  ISETP.LT.OR P2, PT, R0.reuse, 0x9, !P0 ;  /* 0x000000090000780c */ /* 0x040fe20004741670 */
[----:B------:R-:W-:Y:S01]  /*3470*/  BSSY B1, `(.L_x_43) ;  /* 0x000000b000017945 */ /* 0x000fe20003800000 */
[C---:B------:R-:W-:Y:S02]  /*3480*/  ISETP.LT.OR P4, PT, R0.reuse, 0x11, !P1 ;  /* 0x000000110000780c */ /* 0x040fe40004f81670 */
[C---:B------:R-:W-:Y:S02]  /*3490*/  ISETP.LT.OR P5, PT, R0.reuse, 0x12, !P1 ;  /* 0x000000120000780c */ /* 0x040fe40004fa1670 */
[----:B------:R-:W-:Y:S01]  /*34a0*/  ISETP.LT.OR P6, PT, R0, 0x11, !P0 ;  /* 0x000000110000780c */ /* 0x000fe200047c1670 */
[----:B--2---:R-:W-:-:S05]  /*34b0*/  @!P3 IMAD R3, R3, R17, R2 ;  /* 0x000000110303b224 */ /* 0x004fca00078e0202 */
[----:B------:R1:W-:Y:S01]  /*34c0*/  @!P3 STG.E.U8 desc[UR36][R4.64+0x9], R3 ;  /* 0x000009030400b986 */ /* 0x0003e2000c101124 */
[----:B------:R-:W-:Y:S01]  /*34d0*/  ISETP.LT.OR P3, PT, R0, 0xa, !P0 ;  /* 0x0000000a0000780c */ /* 0x000fe20004761670 */
[----:B------:R-:W-:-:S12]  /*34e0*/  @P2 BRA `(.L_x_44) ;  /* 0x00000000000c2947 */ /* 0x000fd80003800000 */
[----:B------:R-:W2:Y:S02]  /*34f0*/  LDG.E.U8 R16, desc[UR36][R12.64+0x8] ;  /* 0x000008240c107981 */ /* 0x000ea4000c1e1100 */
[----:B--2---:R-:W-:-:S05]  /*3500*/  PRMT R2, R16, 0x8880, RZ ;  /* 0x0000888010027816 */ /* 0x004fca00000000ff */
[----:B------:R-:W-:-:S07]  /*3510*/  IMAD R2, R2, R18, RZ ;  /* 0x0000001202027224 */ /* 0x000fce00078e02ff */
.L_x_44:
[----:B------:R-:W-:Y:S05]  /*3520*/  BSYNC B1 ;  /* 0x0000000000017941 */ /* 0x000fea0003800000 */
.L_x_43:
[----:B-1----:R-:W2:Y:S01]  /*3530*/  LDL.LU R3, [R1+0x18] ;  /* 0x0000180001037983 */ /* 0x002ea20000300800 */
[----:B------:R-:W-:Y:S01]  /*3540*/  BSSY B1, `(.L_x_45) ;  /* 0x0000007000017945 */ /* 0x000fe20003800000 */
[----:B--2---:R-:W-:-:S05]  /*3550*/  @!P2 IMAD R3, R3, R17, R2 ;  /* 0x000000110303a224 */ /* 0x004fca00078e0202 */
[----:B------:R1:W-:Y:S01]  /*3560*/  @!P2 STG.E.U8 desc[UR36][R10.64+0x8], R3 ;  /* 0x000008030a00a986 */ /* 0x0003e2000c101124 */
[----:B------:R-:W-:Y:S05]  /*3570*/  @P3 BRA `(.L_x_46) ;  /* 0x00000000000c3947 */ /* 0x000fea0003800000 */
[----:B------:R-:W2:Y:S02]  /*3580*/  LDG.E.U8 R16, desc[UR36][R12.64+0x9] ;  /* 0x000009240c107981 */ /* 0x000ea4000c1e1100 */
[----:B--2---:R-:W-:-:S05]  /*3590*/  PRMT R2, R16, 0x8880, RZ ;  /* 0x0000888010027816 */ /* 0x004fca00000000ff */
[----:B------:R-:W-:-:S07]  /*35a0*/  IMAD R2, R2, R18, RZ ;  /* 0x0000001202027224 */ /* 0x000fce00078e02ff */
.L_x_46:
[----:B------:R-:W-:Y:S05]  /*35b0*/  BSYNC B1 ;  /* 0x0000000000017941 */ /* 0x000fea0003800000 */
.L_x_45:
        /* <DEDUP_REMOVED lines=8> */
.L_x_48:
[----:B------:R-:W-:Y:S05]  /*3640*/  BSYNC B1 ;  /* 0x0000000000017941 */ /* 0x000fea0003800000 */
.L_x_47:
        /* <DEDUP_REMOVED lines=8> */
.L_x_50:
[----:B------:R-:W-:Y:S05]  /*36d0*/  BSYNC B1 ;  /* 0x0000000000017941 */ /* 0x000fea0003800000 */
.L_x_49:
        /* <DEDUP_REMOVED lines=8> */
.L_x_52:
[----:B------:R-:W-:Y:S05]  /*3760*/  BSYNC B1 ;  /* 0x0000000000017941 */ /* 0x000fea0003800000 */
.L_x_51:
        /* <DEDUP_REMOVED lines=13> */
.L_x_54:
[----:B------:R-:W-:Y:S05]  /*3840*/  BSYNC B1 ;  /* 0x0000000000017941 */ /* 0x000fea0003800000 */
.L_x_53:
        /* <DEDUP_REMOVED lines=8> */
.L_x_56:
[----:B------:R-:W-:Y:S05]  /*38d0*/  BSYNC B1 ;  /* 0x0000000000017941 */ /* 0x000fea0003800000 */
.L_x_55:
        /* <DEDUP_REMOVED lines=8> */
.L_x_58:
[----:B------:R-:W-:Y:S05]  /*3960*/  BSYNC B1 ;  /* 0x0000000000017941 */ /* 0x000fea0003800000 */
.L_x_57:
        /* <DEDUP_REMOVED lines=8> */
.L_x_60:
[----:B------:R-:W-:Y:S05]  /*39f0*/  BSYNC B1 ;  /* 0x0000000000017941 */ /* 0x000fea0003800000 */
.L_x_59:
        /* <DEDUP_REMOVED lines=8> */
.L_x_62:
[----:B------:R-:W-:Y:S05]  /*3a80*/  BSYNC B1 ;  /* 0x0000000000017941 */ /* 0x000fea0003800000 */
.L_x_61:
        /* <DEDUP_REMOVED lines=13> */
.L_x_64:
[----:B------:R-:W-:Y:S05]  /*3b60*/  BSYNC B1 ;  /* 0x0000000000017941 */ /* 0x000fea0003800000 */
.L_x_63:
        /* <DEDUP_REMOVED lines=8> */
.L_x_66:
[----:B------:R-:W-:Y:S05]  /*3bf0*/  BSYNC B1 ;  /* 0x0000000000017941 */ /* 0x000fea0003800000 */
.L_x_65:
        /* <DEDUP_REMOVED lines=8> */
.L_x_68:
[----:B------:R-:W-:Y:S05]  /*3c80*/  BSYNC B1 ;  /* 0x0000000000017941 */ /* 0x000fea0003800000 */
.L_x_67:
        /* <DEDUP_REMOVED lines=8> */
.L_x_70:
[----:B------:R-:W-:Y:S05]  /*3d10*/  BSYNC B1 ;  /* 0x0000000000017941 */ /* 0x000fea0003800000 */
.L_x_69:
        /* <DEDUP_REMOVED lines=8> */
.L_x_72:
[----:B------:R-:W-:Y:S05]  /*3da0*/  BSYNC B1 ;  /* 0x0000000000017941 */ /* 0x000fea0003800000 */
.L_x_71:
        /* <DEDUP_REMOVED lines=13> */
.L_x_74:
[----:B------:R-:W-:Y:S05]  /*3e80*/  BSYNC B1 ;  /* 0x0000000000017941 */ /* 0x000fea0003800000 */
.L_x_73:
        /* <DEDUP_REMOVED lines=8> */
.L_x_76:
[----:B------:R-:W-:Y:S05]  /*3f10*/  BSYNC B1 ;  /* 0x0000000000017941 */ /* 0x000fea0003800000 */
.L_x_75:
        /* <DEDUP_REMOVED lines=8> */
.L_x_78:
[----:B------:R-:W-:Y:S05]  /*3fa0*/  BSYNC B1 ;  /* 0x0000000000017941 */ /* 0x000fea0003800000 */
.L_x_77:
        /* <DEDUP_REMOVED lines=8> */
.L_x_80:
[----:B------:R-:W-:Y:S05]  /*4030*/  BSYNC B1 ;  /* 0x0000000000017941 */ /* 0x000fea0003800000 */
.L_x_79:
        /* <DEDUP_REMOVED lines=8> */
.L_x_82:
[----:B------:R-:W-:Y:S05]  /*40c0*/  BSYNC B1 ;  /* 0x0000000000017941 */ /* 0x000fea0003800000 */
.L_x_81:
        /* <DEDUP_REMOVED lines=13> */
.L_x_84:
[----:B------:R-:W-:Y:S05]  /*41a0*/  BSYNC B1 ;  /* 0x0000000000017941 */ /* 0x000fea0003800000 */
.L_x_83:
        /* <DEDUP_REMOVED lines=8> */
.L_x_86:
[----:B------:R-:W-:Y:S05]  /*4230*/  BSYNC B1 ;  /* 0x0000000000017941 */ /* 0x000fea0003800000 */
.L_x_85:
        /* <DEDUP_REMOVED lines=8> */
.L_x_88:
[----:B------:R-:W-:Y:S05]  /*42c0*/  BSYNC B1 ;  /* 0x0000000000017941 */ /* 0x000fea0003800000 */
.L_x_87:
        /* <DEDUP_REMOVED lines=8> */
.L_x_90:
[----:B------:R-:W-:Y:S05]  /*4350*/  BSYNC B1 ;  /* 0x0000000000017941 */ /* 0x000fea0003800000 */
.L_x_89:
        /* <DEDUP_REMOVED lines=8> */
.L_x_92:
[----:B------:R-:W-:Y:S05]  /*43e0*/  BSYNC B1 ;  /* 0x0000000000017941 */ /* 0x000fea0003800000 */
.L_x_91:
        /* <DEDUP_REMOVED lines=13> */
.L_x_94:
[----:B------:R-:W-:Y:S05]  /*44c0*/  BSYNC B1 ;  /* 0x0000000000017941 */ /* 0x000fea0003800000 */
.L_x_93:
        /* <DEDUP_REMOVED lines=8> */
.L_x_96:
[----:B------:R-:W-:Y:S05]  /*4550*/  BSYNC B1 ;  /* 0x0000000000017941 */ /* 0x000fea0003800000 */
.L_x_95:
        /* <DEDUP_REMOVED lines=8> */
.L_x_98:
[----:B------:R-:W-:Y:S05]  /*45e0*/  BSYNC B1 ;  /* 0x0000000000017941 */ /* 0x000fea0003800000 */
.L_x_97:
        /* <DEDUP_REMOVED lines=8> */
.L_x_100:
[----:B------:R-:W-:Y:S05]  /*4670*/  BSYNC B1 ;  /* 0x0000000000017941 */ /* 0x000fea0003800000 */
.L_x_99:
        /* <DEDUP_REMOVED lines=8> */
.L_x_102:
[----:B------:R-:W-:Y:S05]  /*4700*/  BSYNC B1 ;  /* 0x0000000000017941 */ /* 0x000fea0003800000 */
.L_x_101:
        /* <DEDUP_REMOVED lines=13> */
.L_x_104:
[----:B------:R-:W-:Y:S05]  /*47e0*/  BSYNC B1 ;  /* 0x0000000000017941 */ /* 0x000fea0003800000 */
.L_x_103:
        /* <DEDUP_REMOVED lines=8> */
.L_x_106:
[----:B------:R-:W-:Y:S05]  /*4870*/  BSYNC B1 ;  /* 0x0000000000017941 */ /* 0x000fea0003800000 */
.L_x_105:
        /* <DEDUP_REMOVED lines=8> */
.L_x_108:
[----:B------:R-:W-:Y:S05]  /*4900*/  BSYNC B1 ;  /* 0x0000000000017941 */ /* 0x000fea0003800000 */
.L_x_107:
        /* <DEDUP_REMOVED lines=8> */
.L_x_110:
[----:B------:R-:W-:Y:S05]  /*4990*/  BSYNC B1 ;  /* 0x0000000000017941 */ /* 0x000fea0003800000 */
.L_x_109:
        /* <DEDUP_REMOVED lines=8> */
.L_x_112:
[----:B------:R-:W-:Y:S05]  /*4a20*/  BSYNC B1 ;  /* 0x0000000000017941 */ /* 0x000fea0003800000 */
.L_x_111:
        /* <DEDUP_REMOVED lines=13> */
.L_x_114:
[----:B------:R-:W-:Y:S05]  /*4b00*/  BSYNC B1 ;  /* 0x0000000000017941 */ /* 0x000fea0003800000 */
.L_x_113:
        /* <DEDUP_REMOVED lines=8> */
.L_x_116:
[----:B------:R-:W-:Y:S05]  /*4b90*/  BSYNC B1 ;  /* 0x0000000000017941 */ /* 0x000fea0003800000 */
.L_x_115:
        /* <DEDUP_REMOVED lines=8> */
.L_x_118:
[----:B------:R-:W-:Y:S05]  /*4c20*/  BSYNC B1 ;  /* 0x0000000000017941 */ /* 0x000fea0003800000 */
.L_x_117:
        /* <DEDUP_REMOVED lines=8> */
.L_x_120:
[----:B------:R-:W-:Y:S05]  /*4cb0*/  BSYNC B1 ;  /* 0x0000000000017941 */ /* 0x000fea0003800000 */
.L_x_119:
        /* <DEDUP_REMOVED lines=8> */
.L_x_122:
[----:B------:R-:W-:Y:S05]  /*4d40*/  BSYNC B1 ;  /* 0x0000000000017941 */ /* 0x000fea0003800000 */
.L_x_121:
        /* <DEDUP_REMOVED lines=13> */
.L_x_124:
[----:B------:R-:W-:Y:S05]  /*4e20*/  BSYNC B1 ;  /* 0x0000000000017941 */ /* 0x000fea0003800000 */
.L_x_123:
        /* <DEDUP_REMOVED lines=8> */
.L_x_126:
[----:B------:R-:W-:Y:S05]  /*4eb0*/  BSYNC B1 ;  /* 0x0000000000017941 */ /* 0x000fea0003800000 */
.L_x_125:
        /* <DEDUP_REMOVED lines=8> */
.L_x_128:
[----:B------:R-:W-:Y:S05]  /*4f40*/  BSYNC B1 ;  /* 0x0000000000017941 */ /* 0x000fea0003800000 */
.L_x_127:
        /* <DEDUP_REMOVED lines=8> */
.L_x_130:
[----:B------:R-:W-:Y:S05]  /*4fd0*/  BSYNC B1 ;  /* 0x0000000000017941 */ /* 0x000fea0003800000 */
.L_x_129:
        /* <DEDUP_REMOVED lines=8> */
.L_x_132:
[----:B------:R-:W-:Y:S05]  /*5060*/  BSYNC B1 ;  /* 0x0000000000017941 */ /* 0x000fea0003800000 */
.L_x_131:
        /* <DEDUP_REMOVED lines=10> */
[----:B------:R-:W1:Y:S02]  /*5110*/  LDG.E.U8 R16, desc[UR36][R12.64+0x61] ;  /* 0x000061240c107981 */ /* 0x000e64000c1e1100 */
[----:B-1----:R-:W-:-:S05]  /*5120*/  PRMT R3, R16, 0x8880, RZ ;  /* 0x0000888010037816 */ /* 0x002fca00000000ff */
[----:B------:R-:W-:-:S07]  /*5130*/  IMAD R2, R3, R18, RZ ;  /* 0x0000001203027224 */ /* 0x000fce00078e02ff */
.L_x_134:
[----:B------:R-:W-:Y:S05]  /*5140*/  BSYNC B1 ;  /* 0x0000000000017941 */ /* 0x000fea0003800000 */
.L_x_133:
[----:B-1----:R-:W2:Y:S01]  /*5150*/  LDL.LU R3, [R1+0xcc] ;  /* 0x0000cc0001037983 */ /* 0x002ea20000300800 */
[----:B------:R-:W-:Y:S01]  /*5160*/  BSSY B1, `(.L_x_135) ;  /* 0x0000007000017945 */ /* 0x000fe20003800000 */
[----:B--2---:R-:W-:-:S05]  /*5170*/  @!P4 IMAD R3, R3, R17, R2 ;  /* 0x000000110303c224 */ /* 0x004fca00078e0202 */
[----:B------:R1:W-:Y:S01]  /*5180*/  @!P4 STG.E.U8 desc[UR36][R10.64+0x61], R3 ;  /* 0x000061030a00c986 */ /* 0x0003e2000c101124 */
[----:B------:R-:W-:Y:S05]  /*5190*/  @P3 BRA `(.L_x_136) ;  /* 0x00000000000c3947 */ /* 0x000fea0003800000 */
[----:B------:R-:W1:Y:S02]  /*51a0*/  LDG.E.U8 R16, desc[UR36][R14.64+0x68] ;  /* 0x000068240e107981 */ /* 0x000e64000c1e1100 */
[----:B-1----:R-:W-:-:S05]  /*51b0*/  PRMT R3, R16, 0x8880, RZ ;  /* 0x0000888010037816 */ /* 0x002fca00000000ff */
[----:B------:R-:W-:-:S07]  /*51c0*/  IMAD R2, R3, R18, RZ ;  /* 0x0000001203027224 */ /* 0x000fce00078e02ff */
.L_x_136:
[----:B------:R-:W-:Y:S05]  /*51d0*/  BSYNC B1 ;  /* 0x0000000000017941 */ /* 0x000fea0003800000 */
.L_x_135:
        /* <DEDUP_REMOVED lines=8> */
.L_x_138:
[----:B------:R-:W-:Y:S05]  /*5260*/  BSYNC B1 ;  /* 0x0000000000017941 */ /* 0x000fea0003800000 */
.L_x_137:
        /* <DEDUP_REMOVED lines=8> */
.L_x_140:
[----:B------:R-:W-:Y:S05]  /*52f0*/  BSYNC B1 ;  /* 0x0000000000017941 */ /* 0x000fea0003800000 */
.L_x_139:
        /* <DEDUP_REMOVED lines=8> */
.L_x_142:
[----:B------:R-:W-:Y:S05]  /*5380*/  BSYNC B1 ;  /* 0x0000000000017941 */ /* 0x000fea0003800000 */
.L_x_141:
        /* <DEDUP_REMOVED lines=13> */
.L_x_144:
[----:B------:R-:W-:Y:S05]  /*5460*/  BSYNC B1 ;  /* 0x0000000000017941 */ /* 0x000fea0003800000 */
.L_x_143:
        /* <DEDUP_REMOVED lines=8> */
.L_x_146:
[----:B------:R-:W-:Y:S05]  /*54f0*/  BSYNC B1 ;  /* 0x0000000000017941 */ /* 0x000fea0003800000 */
.L_x_145:
        /* <DEDUP_REMOVED lines=8> */
.L_x_148:
[----:B------:R-:W-:Y:S05]  /*5580*/  BSYNC B1 ;  /* 0x0000000000017941 */ /* 0x000fea0003800000 */
.L_x_147:
        /* <DEDUP_REMOVED lines=8> */
.L_x_150:
[----:B------:R-:W-:Y:S05]  /*5610*/  BSYNC B1 ;  /* 0x0000000000017941 */ /* 0x000fea0003800000 */
.L_x_149:
        /* <DEDUP_REMOVED lines=8> */
.L_x_152:
[----:B------:R-:W-:Y:S05]  /*56a0*/  BSYNC B1 ;  /* 0x0000000000017941 */ /* 0x000fea0003800000 */
.L_x_151:
        /* <DEDUP_REMOVED lines=13> */
.L_x_154:
[----:B------:R-:W-:Y:S05]  /*5780*/  BSYNC B1 ;  /* 0x0000000000017941 */ /* 0x000fea0003800000 */
.L_x_153:
        /* <DEDUP_REMOVED lines=8> */
.L_x_156:
[----:B------:R-:W-:Y:S05]  /*5810*/  BSYNC B1 ;  /* 0x0000000000017941 */ /* 0x000fea0003800000 */
.L_x_155:
        /* <DEDUP_REMOVED lines=8> */
.L_x_158:
[----:B------:R-:W-:Y:S05]  /*58a0*/  BSYNC B1 ;  /* 0x0000000000017941 */ /* 0x000fea0003800000 */
.L_x_157:
        /* <DEDUP_REMOVED lines=8> */
.L_x_160:
[----:B------:R-:W-:Y:S05]  /*5930*/  BSYNC B1 ;  /* 0x0000000000017941 */ /* 0x000fea0003800000 */
.L_x_159:
        /* <DEDUP_REMOVED lines=8> */
.L_x_162:
[----:B------:R-:W-:Y:S05]  /*59c0*/  BSYNC B1 ;  /* 0x0000000000017941 */ /* 0x000fea0003800000 */
.L_x_161:
        /* <DEDUP_REMOVED lines=13> */
.L_x_164:
[----:B------:R-:W-:Y:S05]  /*5aa0*/  BSYNC B1 ;  /* 0x0000000000017941 */ /* 0x000fea0003800000 */
.L_x_163:
        /* <DEDUP_REMOVED lines=8> */
.L_x_166:
[----:B------:R-:W-:Y:S05]  /*5b30*/  BSYNC B1 ;  /* 0x0000000000017941 */ /* 0x000fea0003800000 */
.L_x_165:
        /* <DEDUP_REMOVED lines=8> */
.L_x_168:
[----:B------:R-:W-:Y:S05]  /*5bc0*/  BSYNC B1 ;  /* 0x0000000000017941 */ /* 0x000fea0003800000 */
.L_x_167:
        /* <DEDUP_REMOVED lines=8> */
.L_x_170:
[----:B------:R-:W-:Y:S05]  /*5c50*/  BSYNC B1 ;  /* 0x0000000000017941 */ /* 0x000fea0003800000 */
.L_x_169:
        /* <DEDUP_REMOVED lines=8> */
.L_x_172:
[----:B------:R-:W-:Y:S05]  /*5ce0*/  BSYNC B1 ;  /* 0x0000000000017941 */ /* 0x000fea0003800000 */
.L_x_171:
        /* <DEDUP_REMOVED lines=13> */
.L_x_174:
[----:B------:R-:W-:Y:S05]  /*5dc0*/  BSYNC B1 ;  /* 0x0000000000017941 */ /* 0x000fea0003800000 */
.L_x_173:
        /* <DEDUP_REMOVED lines=8> */
.L_x_176:
[----:B------:R-:W-:Y:S05]  /*5e50*/  BSYNC B1 ;  /* 0x0000000000017941 */ /* 0x000fea0003800000 */
.L_x_175:
        /* <DEDUP_REMOVED lines=8> */
.L_x_178:
[----:B------:R-:W-:Y:S05]  /*5ee0*/  BSYNC B1 ;  /* 0x0000000000017941 */ /* 0x000fea0003800000 */
.L_x_177:
        /* <DEDUP_REMOVED lines=8> */
.L_x_180:
[----:B------:R-:W-:Y:S05]  /*5f70*/  BSYNC B1 ;  /* 0x0000000000017941 */ /* 0x000fea0003800000 */
.L_x_179:
        /* <DEDUP_REMOVED lines=8> */
.L_x_182:
[----:B------:R-:W-:Y:S05]  /*6000*/  BSYNC B1 ;  /* 0x0000000000017941 */ /* 0x000fea0003800000 */
.L_x_181:
        /* <DEDUP_REMOVED lines=13> */
.L_x_184:
[----:B------:R-:W-:Y:S05]  /*60e0*/  BSYNC B1 ;  /* 0x0000000000017941 */ /* 0x000fea0003800000 */
.L_x_183:
        /* <DEDUP_REMOVED lines=8> */
.L_x_186:
[----:B------:R-:W-:Y:S05]  /*6170*/  BSYNC B1 ;  /* 0x0000000000017941 */ /* 0x000fea0003800000 */
.L_x_185:
        /* <DEDUP_REMOVED lines=8> */
.L_x_188:
[----:B------:R-:W-:Y:S05]  /*6200*/  BSYNC B1 ;  /* 0x0000000000017941 */ /* 0x000fea0003800000 */
.L_x_187:
        /* <DEDUP_REMOVED lines=8> */
.L_x_190:
[----:B------:R-:W-:Y:S05]  /*6290*/  BSYNC B1 ;  /* 0x0000000000017941 */ /* 0x000fea0003800000 */
.L_x_189:
        /* <DEDUP_REMOVED lines=8> */
.L_x_192:
[----:B------:R-:W-:Y:S05]  /*6320*/  BSYNC B1 ;  /* 0x0000000000017941 */ /* 0x000fea0003800000 */
.L_x_191:
        /* <DEDUP_REMOVED lines=13> */
.L_x_194:
[----:B------:R-:W-:Y:S05]  /*6400*/  BSYNC B1 ;  /* 0x0000000000017941 */ /* 0x000fea0003800000 */
.L_x_193:
        /* <DEDUP_REMOVED lines=8> */
.L_x_196:
[----:B------:R-:W-:Y:S05]  /*6490*/  BSYNC B1 ;  /* 0x0000000000017941 */ /* 0x000fea0003800000 */
.L_x_195:
        /* <DEDUP_REMOVED lines=8> */
.L_x_198:
[----:B------:R-:W-:Y:S05]  /*6520*/  BSYNC B1 ;  /* 0x0000000000017941 */ /* 0x000fea0003800000 */
.L_x_197:
        /* <DEDUP_REMOVED lines=8> */
.L_x_200:
[----:B------:R-:W-:Y:S05]  /*65b0*/  BSYNC B1 ;  /* 0x0000000000017941 */ /* 0x000fea0003800000 */
.L_x_199:
        /* <DEDUP_REMOVED lines=8> */
.L_x_202:
[----:B------:R-:W-:Y:S05]  /*6640*/  BSYNC B1 ;  /* 0x0000000000017941 */ /* 0x000fea0003800000 */
.L_x_201:
        /* <DEDUP_REMOVED lines=13> */
.L_x_204:
[----:B------:R-:W-:Y:S05]  /*6720*/  BSYNC B1 ;  /* 0x0000000000017941 */ /* 0x000fea0003800000 */
.L_x_203:
        /* <DEDUP_REMOVED lines=8> */
.L_x_206:
[----:B------:R-:W-:Y:S05]  /*67b0*/  BSYNC B1 ;  /* 0x0000000000017941 */ /* 0x000fea0003800000 */
.L_x_205:
        /* <DEDUP_REMOVED lines=8> */
.L_x_208:
[----:B------:R-:W-:Y:S05]  /*6840*/  BSYNC B1 ;  /* 0x0000000000017941 */ /* 0x000fea0003800000 */
.L_x_207:
        /* <DEDUP_REMOVED lines=8> */
.L_x_210:
[----:B------:R-:W-:Y:S05]  /*68d0*/  BSYNC B1 ;  /* 0x0000000000017941 */ /* 0x000fea0003800000 */
.L_x_209:
        /* <DEDUP_REMOVED lines=8> */
.L_x_212:
[----:B------:R-:W-:Y:S05]  /*6960*/  BSYNC B1 ;  /* 0x0000000000017941 */ /* 0x000fea0003800000 */
.L_x_211:
        /* <DEDUP_REMOVED lines=13> */
.L_x_214:
[----:B------:R-:W-:Y:S05]  /*6a40*/  BSYNC B1 ;  /* 0x0000000000017941 */ /* 0x000fea0003800000 */
.L_x_213:
        /* <DEDUP_REMOVED lines=8> */
.L_x_216:
[----:B------:R-:W-:Y:S05]  /*6ad0*/  BSYNC B1 ;  /* 0x0000000000017941 */ /* 0x000fea0003800000 */
.L_x_215:
        /* <DEDUP_REMOVED lines=8> */
.L_x_218:
[----:B------:R-:W-:Y:S05]  /*6b60*/  BSYNC B1 ;  /* 0x0000000000017941 */ /* 0x000fea0003800000 */
.L_x_217:
        /* <DEDUP_REMOVED lines=8> */
.L_x_220:
[----:B------:R-:W-:Y:S05]  /*6bf0*/  BSYNC B1 ;  /* 0x0000000000017941 */ /* 0x000fea0003800000 */
.L_x_219:
        /* <DEDUP_REMOVED lines=8> */
.L_x_222:
[----:B------:R-:W-:Y:S05]  /*6c80*/  BSYNC B1 ;  /* 0x0000000000017941 */ /* 0x000fea0003800000 */
.L_x_221:
        /* <DEDUP_REMOVED lines=13> */
.L_x_224:
[----:B------:R-:W-:Y:S05]  /*6d60*/  BSYNC B1 ;  /* 0x0000000000017941 */ /* 0x000fea0003800000 */
.L_x_223:
        /* <DEDUP_REMOVED lines=8> */
.L_x_226:
[----:B------:R-:W-:Y:S05]  /*6df0*/  BSYNC B1 ;  /* 0x0000000000017941 */ /* 0x000fea0003800000 */
.L_x_225:
        /* <DEDUP_REMOVED lines=8> */
.L_x_228:
[----:B------:R-:W-:Y:S05]  /*6e80*/  BSYNC B1 ;  /* 0x0000000000017941 */ /* 0x000fea0003800000 */
.L_x_227:
        /* <DEDUP_REMOVED lines=8> */
.L_x_230:
[----:B------:R-:W-:Y:S05]  /*6f10*/  BSYNC B1 ;  /* 0x0000000000017941 */ /* 0x000fea0003800000 */
.L_x_229:
        /* <DEDUP_REMOVED lines=8> */
.L_x_232:
[----:B------:R-:W-:Y:S05]  /*6fa0*/  BSYNC B1 ;  /* 0x0000000000017941 */ /* 0x000fea0003800000 */
.L_x_231:
        /* <DEDUP_REMOVED lines=13> */
.L_x_234:
[----:B------:R-:W-:Y:S05]  /*7080*/  BSYNC B1 ;  /* 0x0000000000017941 */ /* 0x000fea0003800000 */
.L_x_233:
        /* <DEDUP_REMOVED lines=8> */
.L_x_236:
[----:B------:R-:W-:Y:S05]  /*7110*/  BSYNC B1 ;  /* 0x0000000000017941 */ /* 0x000fea0003800000 */
.L_x_235:
        /* <DEDUP_REMOVED lines=8> */
.L_x_238:
[----:B------:R-:W-:Y:S05]  /*71a0*/  BSYNC B1 ;  /* 0x0000000000017941 */ /* 0x000fea0003800000 */
.L_x_237:
        /* <DEDUP_REMOVED lines=8> */
.L_x_240:
[----:B------:R-:W-:Y:S05]  /*7230*/  BSYNC B1 ;  /* 0x0000000000017941 */ /* 0x000fea0003800000 */
.L_x_239:
        /* <DEDUP_REMOVED lines=8> */
.L_x_242:
[----:B------:R-:W-:Y:S05]  /*72c0*/  BSYNC B1 ;  /* 0x0000000000017941 */ /* 0x000fea0003800000 */
.L_x_241:
        /* <DEDUP_REMOVED lines=13> */
.L_x_244:
[----:B------:R-:W-:Y:S05]  /*73a0*/  BSYNC B1 ;  /* 0x0000000000017941 */ /* 0x000fea0003800000 */
.L_x_243:
        /* <DEDUP_REMOVED lines=8> */
.L_x_246:
[----:B------:R-:W-:Y:S05]  /*7430*/  BSYNC B1 ;  /* 0x0000000000017941 */ /* 0x000fea0003800000 */
.L_x_245:
        /* <DEDUP_REMOVED lines=8> */
.L_x_248:
[----:B------:R-:W-:Y:S05]  /*74c0*/  BSYNC B1 ;  /* 0x0000000000017941 */ /* 0x000fea0003800000 */
.L_x_247:
        /* <DEDUP_REMOVED lines=8> */
.L_x_250:
[----:B------:R-:W-:Y:S05]  /*7550*/  BSYNC B1 ;  /* 0x0000000000017941 */ /* 0x000fea0003800000 */
.L_x_249:
        /* <DEDUP_REMOVED lines=8> */
.L_x_252:
[----:B------:R-:W-:Y:S05]  /*75e0*/  BSYNC B1 ;  /* 0x0000000000017941 */ /* 0x000fea0003800000 */
.L_x_251:
        /* <DEDUP_REMOVED lines=13> */
.L_x_254:
[----:B------:R-:W-:Y:S05]  /*76c0*/  BSYNC B1 ;  /* 0x0000000000017941 */ /* 0x000fea0003800000 */
.L_x_253:
        /* <DEDUP_REMOVED lines=8> */
.L_x_256:
[----:B------:R-:W-:Y:S05]  /*7750*/  BSYNC B1 ;  /* 0x0000000000017941 */ /* 0x000fea0003800000 */
.L_x_255:
        /* <DEDUP_REMOVED lines=8> */
.L_x_258:
[----:B------:R-:W-:Y:S05]  /*77e0*/  BSYNC B1 ;  /* 0x0000000000017941 */ /* 0x000fea0003800000 */
.L_x_257:
        /* <DEDUP_REMOVED lines=8> */
.L_x_260:
[----:B------:R-:W-:Y:S05]  /*7870*/  BSYNC B1 ;  /* 0x0000000000017941 */ /* 0x000fea0003800000 */
.L_x_259:
        /* <DEDUP_REMOVED lines=8> */
.L_x_262:
[----:B------:R-:W-:Y:S05]  /*7900*/  BSYNC B1 ;  /* 0x0000000000017941 */ /* 0x000fea0003800000 */
.L_x_261:
        /* <DEDUP_REMOVED lines=13> */
.L_x_264:
[----:B------:R-:W-:Y:S05]  /*79e0*/  BSYNC B1 ;  /* 0x0000000000017941 */ /* 0x000fea0003800000 */
.L_x_263:
        /* <DEDUP_REMOVED lines=8> */
.L_x_266:
[----:B------:R-:W-:Y:S05]  /*7a70*/  BSYNC B1 ;  /* 0x0000000000017941 */ /* 0x000fea0003800000 */
.L_x_265:
        /* <DEDUP_REMOVED lines=8> */
.L_x_268:
[----:B------:R-:W-:Y:S05]  /*7b00*/  BSYNC B1 ;  /* 0x0000000000017941 */ /* 0x000fea0003800000 */
.L_x_267:
        /* <DEDUP_REMOVED lines=8> */
.L_x_270:
[----:B------:R-:W-:Y:S05]  /*7b90*/  BSYNC B1 ;  /* 0x0000000000017941 */ /* 0x000fea0003800000 */
.L_x_269:
        /* <DEDUP_REMOVED lines=8> */
.L_x_272:
[----:B------:R-:W-:Y:S05]  /*7c20*/  BSYNC B1 ;  /* 0x0000000000017941 */ /* 0x000fea0003800000 */
.L_x_271:
[----:B-1----:R-:W2:Y:S01]  /*7c30*/  LDL.LU R3, [R1+0x1e0] ;  /* 0x0001e00001037983 */ /* 0x002ea20000300800 */
[C---:B------:R-:W-:Y:S01]  /*7c40*/  ISETP.LT.OR P2, PT, R0.reuse, 0xf2, !P1 ;  /* 0x000000f20000780c */ /* 0x040fe20004f41670 */
[----:B------:R-:W-:Y:S01]  /*7c50*/  BSSY B1, `(.L_x_273) ;  /* 0x000000c000017945 */ /* 0x000fe20003800000 */
[----:B------:R-:W-:Y:S02]  /*7c60*/  ISETP.LT.OR P6, PT, R0, 0xf9, !P1 ;  /* 0x000000f90000780c */ /* 0x000fe40004fc1670 */
[----:B------:R-:W-:Y:S02]  /*7c70*/  IADD3 R161, P3, R158, 0x80, RZ ;  /* 0x000000809ea17810 */ /* 0x000fe40007f7e0ff */
        /* <DEDUP_REMOVED lines=9> */
.L_x_274:
[----:B------:R-:W-:Y:S05]  /*7d10*/  BSYNC B1 ;  /* 0x0000000000017941 */ /* 0x000fea0003800000 */
.L_x_273:
        /* <DEDUP_REMOVED lines=8> */
.L_x_276:
[----:B------:R-:W-:Y:S05]  /*7da0*/  BSYNC B1 ;  /* 0x0000000000017941 */ /* 0x000fea0003800000 */
.L_x_275:
        /* <DEDUP_REMOVED lines=8> */
.L_x_278:
[----:B------:R-:W-:Y:S05]  /*7e30*/  BSYNC B1 ;  /* 0x0000000000017941 */ /* 0x000fea0003800000 */
.L_x_277:
        /* <DEDUP_REMOVED lines=8> */
.L_x_280:
[----:B------:R-:W-:Y:S05]  /*7ec0*/  BSYNC B1 ;  /* 0x0000000000017941 */ /* 0x000fea0003800000 */
.L_x_279:
[----:B-1----:R-:W2:Y:S01]  /*7ed0*/  LDL.LU R3, [R1+0x1f0] ;  /* 0x0001f00001037983 */ /* 0x002ea20000300800 */
[----:B------:R-:W-:Y:S01]  /*7ee0*/  BSSY B1, `(.L_x_281) ;  /* 0x0000008000017945 */ /* 0x000fe20003800000 */
[----:B------:R-:W-:-:S04]  /*7ef0*/  IMAD.WIDE.U32 R158, R161, R20, R156 ;  /* 0x00000014a19e7225 */ /* 0x000fc800078e009c */
[----:B--2---:R-:W-:-:S05]  /*7f00*/  @!P6 IMAD R3, R3, R17, R2 ;  /* 0x000000110303e224 */ /* 0x004fca00078e0202 */
[----:B------:R1:W-:Y:S01]  /*7f10*/  @!P6 STG.E.U8 desc[UR36][R4.64+0xf8], R3 ;  /* 0x0000f8030400e986 */ /* 0x0003e2000c101124 */
[----:B------:R-:W-:Y:S05]  /*7f20*/  @P1 BRA `(.L_x_282) ;  /* 0x00000000000c1947 */ /* 0x000fea0003800000 */
[----:B------:R-:W1:Y:S02]  /*7f30*/  LDG.E.U8 R16, desc[UR36][R14.64+0xf9] ;  /* 0x0000f9240e107981 */ /* 0x000e64000c1e1100 */
[----:B-1----:R-:W-:-:S05]  /*7f40*/  PRMT R3, R16, 0x8880, RZ ;  /* 0x0000888010037816 */ /* 0x002fca00000000ff */
[----:B------:R-:W-:-:S07]  /*7f50*/  IMAD R2, R3, R18, RZ ;  /* 0x0000001203027224 */ /* 0x000fce00078e02ff */
.L_x_282:
[----:B------:R-:W-:Y:S05]  /*7f60*/  BSYNC B1 ;  /* 0x0000000000017941 */ /* 0x000fea0003800000 */
.L_x_281:
[----:B-1----:R-:W2:Y:S01]  /*7f70*/  LDL.LU R3, [R1+0x1f4] ;  /* 0x0001f40001037983 */ /* 0x002ea20000300800 */
[----:B------:R-:W-:Y:S01]  /*7f80*/  IMAD.WIDE.U32 R156, R161, R20, R152 ;  /* 0x00000014a19c7225 */ /* 0x000fe200078e0098 */
[----:B------:R-:W-:Y:S01]  /*7f90*/  ISETP.GE.AND P2, PT, R19, 0x81, PT ;  /* 0x000000811300780c */ /* 0x000fe20003f46270 */
[----:B------:R-:W-:Y:S01]  /*7fa0*/  BSSY B1, `(.L_x_283) ;  /* 0x000000e000017945 */ /* 0x000fe20003800000 */
[-C--:B------:R-:W-:Y:S01]  /*7fb0*/  IADD3 R154, P5, P4, R154, R22.reuse, R158 ;  /* 0x000000169a9a7210 */ /* 0x080fe20007cbe09e */
[----:B0-----:R-:W-:Y:S01]  /*7fc0*/  IMAD.X R15, RZ, RZ, UR9, P3 ;  /* 0x00000009ff0f7e24 */ /* 0x001fe200098e06ff */
[----:B------:R-:W-:Y:S02]  /*7fd0*/  ISETP.LT.OR P6, PT, R0, 0x1, !P2 ;  /* 0x000000010000780c */ /* 0x000fe400057c1670 */
[----:B------:R-:W-:Y:S01]  /*7fe0*/  IADD3 R14, P3, R156, R22, RZ ;  /* 0x000000169c0e7210 */ /* 0x000fe20007f7e0ff */
[----:B------:R-:W-:Y:S02]  /*7ff0*/  IMAD R20, R15, R20, RZ ;  /* 0x000000140f147224 */ /* 0x000fe400078e02ff */
[----:B--2---:R-:W-:-:S05]  /*8000*/  @!P1 IMAD R3, R3, R17, R2 ;  /* 0x0000001103039224 */ /* 0x004fca00078e0202 */
[----:B------:R0:W-:Y:S01]  /*8010*/  @!P1 STG.E.U8 desc[UR36][R4.64+0xf9], R3 ;  /* 0x0000f90304009986 */ /* 0x0001e2000c101124 */
[C---:B------:R-:W-:Y:S02]  /*8020*/  ISETP.LT.OR P1, PT, R0.reuse, 0xf9, !P0 ;  /* 0x000000f90000780c */ /* 0x040fe40004721670 */
[----:B------:R-:W-:-:S11]  /*8030*/  ISETP.LT.OR P0, PT, R0, 0xfa, !P0 ;  /* 0x000000fa0000780c */ /* 0x000fd60004701670 */
[----:B0-----:R-:W-:Y:S05]  /*8040*/  @P1 BRA `(.L_x_284) ;  /* 0x00000000000c1947 */ /* 0x001fea0003800000 */
[----:B------:R-:W2:Y:S02]  /*8050*/  LDG.E.U8 R16, desc[UR36][R12.64+0xf8] ;  /* 0x0000f8240c107981 */ /* 0x000ea4000c1e1100 */
[----:B--2---:R-:W-:-:S05]  /*8060*/  PRMT R3, R16, 0x8880, RZ ;  /* 0x0000888010037816 */ /* 0x004fca00000000ff */
[----:B------:R-:W-:-:S07]  /*8070*/  IMAD R2, R3, R18, RZ ;  /* 0x0000001203027224 */ /* 0x000fce00078e02ff */
.L_x_284:
[----:B------:R-:W-:Y:S05]  /*8080*/  BSYNC B1 ;  /* 0x0000000000017941 */ /* 0x000fea0003800000 */
.L_x_283:
[----:B------:R-:W2:Y:S01]  /*8090*/  LDL.LU R3, [R1+0x1f8] ;  /* 0x0001f80001037983 */ /* 0x000ea20000300800 */
[----:B------:R-:W-:Y:S01]  /*80a0*/  BSSY B1, `(.L_x_285) ;  /* 0x0000008000017945 */ /* 0x000fe20003800000 */
[----:B------:R-:W-:Y:S02]  /*80b0*/  IMAD R21, R161, R21, R20 ;  /* 0x00000015a1157224 */ /* 0x000fe400078e0214 */
[----:B--2---:R-:W-:-:S05]  /*80c0*/  @!P1 IMAD R3, R3, R17, R2 ;  /* 0x0000001103039224 */ /* 0x004fca00078e0202 */
[----:B------:R0:W-:Y:S01]  /*80d0*/  @!P1 STG.E.U8 desc[UR36][R10.64+0xf8], R3 ;  /* 0x0000f8030a009986 */ /* 0x0001e2000c101124 */
[----:B------:R-:W-:Y:S05]  /*80e0*/  @P0 BRA `(.L_x_286) ;  /* 0x00000000000c0947 */ /* 0x000fea0003800000 */
[----:B------:R-:W0:Y:S02]  /*80f0*/  LDG.E.U8 R16, desc[UR36][R12.64+0xf9] ;  /* 0x0000f9240c107981 */ /* 0x000e24000c1e1100 */
[----:B0-----:R-:W-:-:S05]  /*8100*/  PRMT R3, R16, 0x8880, RZ ;  /* 0x0000888010037816 */ /* 0x001fca00000000ff */
[----:B------:R-:W-:-:S07]  /*8110*/  IMAD R2, R3, R18, RZ ;  /* 0x0000001203027224 */ /* 0x000fce00078e02ff */
.L_x_286:
[----:B------:R-:W-:Y:S05]  /*8120*/  BSYNC B1 ;  /* 0x0000000000017941 */ /* 0x000fea0003800000 */
.L_x_285:
[----:B0-----:R-:W2:Y:S01]  /*8130*/  LDL.LU R3, [R1+0x1fc] ;  /* 0x0001fc0001037983 */ /* 0x001ea20000300800 */
[----:B------:R-:W-:Y:S01]  /*8140*/  BSSY B1, `(.L_x_287) ;  /* 0x0000009000017945 */ /* 0x000fe20003800000 */
[----:B------:R-:W-:Y:S01]  /*8150*/  IADD3.X R15, R23, R157, R21, P3, !PT ;  /* 0x0000009d170f7210 */ /* 0x000fe20001ffe415 */
[----:B------:R-:W-:Y:S02]  /*8160*/  IMAD.IADD R158, R21, 0x1, R159 ;  /* 0x00000001159e7824 */ /* 0x000fe400078e029f */
[----:B--2---:R-:W-:-:S05]  /*8170*/  @!P0 IMAD R3, R3, R17, R2 ;  /* 0x0000001103038224 */ /* 0x004fca00078e0202 */
[----:B------:R0:W-:Y:S01]  /*8180*/  @!P0 STG.E.U8 desc[UR36][R10.64+0xf9], R3 ;  /* 0x0000f9030a008986 */ /* 0x0001e2000c101124 */
[----:B------:R-:W-:Y:S05]  /*8190*/  @P6 BRA `(.L_x_288) ;  /* 0x00000000000c6947 */ /* 0x000fea0003800000 */
[----:B------:R-:W0:Y:S02]  /*81a0*/  LDG.E.U8 R16, desc[UR36][R14.64] ;  /* 0x000000240e107981 */ /* 0x000e24000c1e1100 */
[----:B0-----:R-:W-:-:S05]  /*81b0*/  PRMT R3, R16, 0x8880, RZ ;  /* 0x0000888010037816 */ /* 0x001fca00000000ff */
[----:B------:R-:W-:-:S07]  /*81c0*/  IMAD R2, R3, R18, RZ ;  /* 0x0000001203027224 */ /* 0x000fce00078e02ff */
.L_x_288:
[----:B------:R-:W-:Y:S05]  /*81d0*/  BSYNC B1 ;  /* 0x0000000000017941 */ /* 0x000fea0003800000 */
.L_x_287:
[----:B------:R-:W-:Y:S01]  /*81e0*/  ISETP.LT.OR P3, PT, R0, 0x2, !P2 ;  /* 0x000000020000780c */ /* 0x000fe20005761670 */
[----:B0-----:R-:W-:Y:S01]  /*81f0*/  @!P6 IMAD R3, R24, R17, R2 ;  /* 0x000000111803e224 */ /* 0x001fe200078e0202 */
[----:B------:R-:W-:Y:S01]  /*8200*/  ISETP.GE.AND P0, PT, R19, 0x89, PT ;  /* 0x000000891300780c */ /* 0x000fe20003f06270 */
[----:B------:R-:W-:Y:S01]  /*8210*/  BSSY B1, `(.L_x_289) ;  /* 0x000000b000017945 */ /* 0x000fe20003800000 */
[----:B------:R-:W-:Y:S02]  /*8220*/  IADD3.X R155, R153, R23, R158, P5, P4 ;  /* 0x00000017999b7210 */ /* 0x000fe40002fe849e */
[----:B------:R0:W-:Y:S01]  /*8230*/  @!P6 STG.E.U8 desc[UR36][R6.64], R3 ;  /* 0x000000030600e986 */ /* 0x0001e2000c101124 */
[C---:B------:R-:W-:Y:S02]  /*8240*/  ISETP.LT.OR P4, PT, R0.reuse, 0x1, !P0 ;  /* 0x000000010000780c */ /* 0x040fe40004781670 */
[C---:B------:R-:W-:Y:S02]  /*8250*/  ISETP.LT.OR P5, PT, R0.reuse, 0x2, !P0 ;  /* 0x000000020000780c */ /* 0x040fe400047a1670 */
[----:B------:R-:W-:-:S02]  /*8260*/  ISETP.LT.OR P6, PT, R0, 0x9, !P2 ;  /* 0x000000090000780c */ /* 0x000fc400057c1670 */
[----:B------:R-:W-:Y:S01]  /*8270*/  ISETP.LT.OR P1, PT, R0, 0xa, !P2 ;  /* 0x0000000a0000780c */ /* 0x000fe20005721670 */
[----:B------:R-:W-:-:S12]  /*8280*/  @P3 BRA `(.L_x_290) ;  /* 0x00000000000c3947 */ /* 0x000fd80003800000 */
[----:B------:R-:W0:Y:S02]  /*8290*/  LDG.E.U8 R16, desc[UR36][R14.64+0x1] ;  /* 0x000001240e107981 */ /* 0x000e24000c1e1100 */
[----:B0-----:R-:W-:-:S05]  /*82a0*/  PRMT R3, R16, 0x8880, RZ ;  /* 0x0000888010037816 */ /* 0x001fca00000000ff */
[----:B------:R-:W-:-:S07]  /*82b0*/  IMAD R2, R3, R18, RZ ;  /* 0x0000001203027224 */ /* 0x000fce00078e02ff */
.L_x_290:
[----:B------:R-:W-:Y:S05]  /*82c0*/  BSYNC B1 ;  /* 0x0000000000017941 */ /* 0x000fea0003800000 */
.L_x_289:
[----:B------:R-:W-:Y:S01]  /*82d0*/  @!P3 IMAD R25, R25, R17, R2 ;  /* 0x000000111919b224 */ /* 0x000fe200078e0202 */
[----:B------:R-:W-:Y:S04]  /*82e0*/  BSSY B1, `(.L_x_291) ;  /* 0x0000006000017945 */ /* 0x000fe80003800000 */
[----:B------:R1:W-:Y:S01]  /*82f0*/  @!P3 STG.E.U8 desc[UR36][R6.64+0x1], R25 ;  /* 0x000001190600b986 */ /* 0x0003e2000c101124 */
[----:B------:R-:W-:Y:S05]  /*8300*/  @P4 BRA `(.L_x_292) ;  /* 0x00000000000c4947 */ /* 0x000fea0003800000 */
[----:B------:R-:W0:Y:S02]  /*8310*/  LDG.E.U8 R16, desc[UR36][R154.64] ;  /* 0x000000249a107981 */ /* 0x000e24000c1e1100 */
[----:B0-----:R-:W-:-:S05]  /*8320*/  PRMT R3, R16, 0x8880, RZ ;  /* 0x0000888010037816 */ /* 0x001fca00000000ff */
[----:B------:R-:W-:-:S07]  /*8330*/  IMAD R2, R3, R18, RZ ;  /* 0x0000001203027224 */ /* 0x000fce00078e02ff */
.L_x_292:
[----:B------:R-:W-:Y:S05]  /*8340*/  BSYNC B1 ;  /* 0x0000000000017941 */ /* 0x000fea0003800000 */
.L_x_291:
[----:B0-----:R-:W-:Y:S01]  /*8350*/  @!P4 IMAD R3, R26, R17, R2 ;  /* 0x000000111a03c224 */ /* 0x001fe200078e0202 */
[----:B------:R-:W-:Y:S04]  /*8360*/  BSSY B1, `(.L_x_293) ;  /* 0x0000006000017945 */ /* 0x000fe80003800000 */
[----:B------:R0:W-:Y:S01]  /*8370*/  @!P4 STG.E.U8 desc[UR36][R8.64], R3 ;  /* 0x000000030800c986 */ /* 0x0001e2000c101124 */
[----:B------:R-:W-:Y:S05]  /*8380*/  @P5 BRA `(.L_x_294) ;  /* 0x00000000000c5947 */ /* 0x000fea0003800000 */
[----:B------:R-:W0:Y:S02]  /*8390*/  LDG.E.U8 R16, desc[UR36][R154.64+0x1] ;  /* 0x000001249a107981 */ /* 0x000e24000c1e1100 */
[----:B0-----:R-:W-:-:S05]  /*83a0*/  PRMT R3, R16, 0x8880, RZ ;  /* 0x0000888010037816 */ /* 0x001fca00000000ff */
[----:B------:R-:W-:-:S07]  /*83b0*/  IMAD R2, R3, R18, RZ ;  /* 0x0000001203027224 */ /* 0x000fce00078e02ff */
.L_x_294:
[----:B------:R-:W-:Y:S05]  /*83c0*/  BSYNC B1 ;  /* 0x0000000000017941 */ /* 0x000fea0003800000 */
.L_x_293:
[----:B------:R-:W-:Y:S01]  /*83d0*/  @!P5 IMAD R27, R27, R17, R2 ;  /* 0x000000111b1bd224 */ /* 0x000fe200078e0202 */
[----:B------:R-:W-:Y:S04]  /*83e0*/  BSSY B1, `(.L_x_295) ;  /* 0x0000006000017945 */ /* 0x000fe80003800000 */
[----:B------:R2:W-:Y:S01]  /*83f0*/  @!P5 STG.E.U8 desc[UR36][R8.64+0x1], R27 ;  /* 0x0000011b0800d986 */ /* 0x0005e2000c101124 */
[----:B------:R-:W-:Y:S05]  /*8400*/  @P6 BRA `(.L_x_296) ;  /* 0x00000000000c6947 */ /* 0x000fea0003800000 */
[----:B------:R-:W0:Y:S02]  /*8410*/  LDG.E.U8 R16, desc[UR36][R14.64+0x8] ;  /* 0x000008240e107981 */ /* 0x000e24000c1e1100 */
[----:B0-----:R-:W-:-:S05]  /*8420*/  PRMT R3, R16, 0x8880, RZ ;  /* 0x0000888010037816 */ /* 0x001fca00000000ff */
[----:B------:R-:W-:-:S07]  /*8430*/  IMAD R2, R3, R18, RZ ;  /* 0x0000001203027224 */ /* 0x000fce00078e02ff */
.L_x_296:
[----:B------:R-:W-:Y:S05]  /*8440*/  BSYNC B1 ;  /* 0x0000000000017941 */ /* 0x000fea0003800000 */
.L_x_295:
[----:B0-----:R-:W-:Y:S01]  /*8450*/  @!P6 IMAD R3, R28, R17, R2 ;  /* 0x000000111c03e224 */ /* 0x001fe200078e0202 */
[----:B------:R-:W-:Y:S04]  /*8460*/  BSSY B1, `(.L_x_297) ;  /* 0x0000006000017945 */ /* 0x000fe80003800000 */
[----:B------:R0:W-:Y:S01]  /*8470*/  @!P6 STG.E.U8 desc[UR36][R6.64+0x8], R3 ;  /* 0x000008030600e986 */ /* 0x0001e2000c101124 */
[----:B------:R-:W-:Y:S05]  /*8480*/  @P1 BRA `(.L_x_298) ;  /* 0x00000000000c1947 */ /* 0x000fea0003800000 */
[----:B------:R-:W0:Y:S02]  /*8490*/  LDG.E.U8 R16, desc[UR36][R14.64+0x9] ;  /* 0x000009240e107981 */ /* 0x000e24000c1e1100 */
[----:B0-----:R-:W-:-:S05]  /*84a0*/  PRMT R3, R16, 0x8880, RZ ;  /* 0x0000888010037816 */ /* 0x001fca00000000ff */
[----:B------:R-:W-:-:S07]  /*84b0*/  IMAD R2, R3, R18, RZ ;  /* 0x0000001203027224 */ /* 0x000fce00078e02ff */
.L_x_298:
[----:B------:R-:W-:Y:S05]  /*84c0*/  BSYNC B1 ;  /* 0x0000000000017941 */ /* 0x000fea0003800000 */
.L_x_297:
[C---:B------:R-:W-:Y:S01]  /*84d0*/  ISETP.LT.OR P4, PT, R0.reuse, 0x9, !P0 ;  /* 0x000000090000780c */ /* 0x040fe20004781670 */
[----:B------:R-:W-:Y:S01]  /*84e0*/  @!P1 IMAD R29, R29, R17, R2 ;  /* 0x000000111d1d9224 */ /* 0x000fe200078e0202 */
[----:B------:R-:W-:Y:S01]  /*84f0*/  BSSY B1, `(.L_x_299) ;  /* 0x000000a000017945 */ /* 0x000fe20003800000 */
[C---:B------:R-:W-:Y:S02]  /*8500*/  ISETP.LT.OR P3, PT, R0.reuse, 0xa, !P0 ;  /* 0x0000000a0000780c */ /* 0x040fe40004761670 */
[C---:B------:R-:W-:Y:S01]  /*8510*/  ISETP.LT.OR P5, PT, R0.reuse, 0x11, !P2 ;  /* 0x000000110000780c */ /* 0x040fe200057a1670 */
[----:B------:R3:W-:Y:S01]  /*8520*/  @!P1 STG.E.U8 desc[UR36][R6.64+0x9], R29 ;  /* 0x0000091d06009986 */ /* 0x0007e2000c101124 */
[C---:B------:R-:W-:Y:S02]  /*8530*/  ISETP.LT.OR P6, PT, R0.reuse, 0x12, !P2 ;  /* 0x000000120000780c */ /* 0x040fe400057c1670 */
[----:B------:R-:W-:-:S04]  /*8540*/  ISETP.LT.OR P1, PT, R0, 0x11, !P0 ;  /* 0x000000110000780c */ /* 0x000fc80004721670 */
[----:B------:R-:W-:Y:S09]  /*8550*/  @P4 BRA `(.L_x_300) ;  /* 0x00000000000c4947 */ /* 0x000ff20003800000 */
[----:B------:R-:W0:Y:S02]  /*8560*/  LDG.E.U8 R16, desc[UR36][R154.64+0x8] ;  /* 0x000008249a107981 */ /* 0x000e24000c1e1100 */
[----:B0-----:R-:W-:-:S05]  /*8570*/  PRMT R3, R16, 0x8880, RZ ;  /* 0x0000888010037816 */ /* 0x001fca00000000ff */
[----:B------:R-:W-:-:S07]  /*8580*/  IMAD R2, R3, R18, RZ ;  /* 0x0000001203027224 */ /* 0x000fce00078e02ff */
.L_x_300:
[----:B------:R-:W-:Y:S05]  /*8590*/  BSYNC B1 ;  /* 0x0000000000017941 */ /* 0x000fea0003800000 */
.L_x_299:
[----:B0-----:R-:W-:Y:S01]  /*85a0*/  @!P4 IMAD R3, R30, R17, R2 ;  /* 0x000000111e03c224 */ /* 0x001fe200078e0202 */
[----:B------:R-:W-:Y:S04]  /*85b0*/  BSSY B1, `(.L_x_301) ;  /* 0x0000006000017945 */ /* 0x000fe80003800000 */
[----:B------:R0:W-:Y:S01]  /*85c0*/  @!P4 STG.E.U8 desc[UR36][R8.64+0x8], R3 ;  /* 0x000008030800c986 */ /* 0x0001e2000c101124 */
[----:B------:R-:W-:Y:S05]  /*85d0*/  @P3 BRA `(.L_x_302) ;  /* 0x00000000000c3947 */ /* 0x000fea0003800000 */
[----:B------:R-:W0:Y:S02]  /*85e0*/  LDG.E.U8 R16, desc[UR36][R154.64+0x9] ;  /* 0x000009249a107981 */ /* 0x000e24000c1e1100 */
[----:B0-----:R-:W-:-:S05]  /*85f0*/  PRMT R3, R16, 0x8880, RZ ;  /* 0x0000888010037816 */ /* 0x001fca00000000ff */
[----:B------:R-:W-:-:S07]  /*8600*/  IMAD R2, R3, R18, RZ ;  /* 0x0000001203027224 */ /* 0x000fce00078e02ff */
.L_x_302:
[----:B------:R-:W-:Y:S05]  /*8610*/  BSYNC B1 ;  /* 0x0000000000017941 */ /* 0x000fea0003800000 */
.L_x_301:
[----:B------:R-:W-:Y:S01]  /*8620*/  @!P3 IMAD R31, R31, R17, R2 ;  /* 0x000000111f1fb224 */ /* 0x000fe200078e0202 */
[----:B------:R-:W-:Y:S04]  /*8630*/  BSSY B1, `(.L_x_303) ;  /* 0x0000006000017945 */ /* 0x000fe80003800000 */
[----:B------:R4:W-:Y:S01]  /*8640*/  @!P3 STG.E.U8 desc[UR36][R8.64+0x9], R31 ;  /* 0x0000091f0800b986 */ /* 0x0009e2000c101124 */
[----:B------:R-:W-:Y:S05]  /*8650*/  @P5 BRA `(.L_x_304) ;  /* 0x00000000000c5947 */ /* 0x000fea0003800000 */
[----:B------:R-:W0:Y:S02]  /*8660*/  LDG.E.U8 R16, desc[UR36][R14.64+0x10] ;  /* 0x000010240e107981 */ /* 0x000e24000c1e1100 */
[----:B0-----:R-:W-:-:S05]  /*8670*/  PRMT R3, R16, 0x8880, RZ ;  /* 0x0000888010037816 */ /* 0x001fca00000000ff */
[----:B------:R-:W-:-:S07]  /*8680*/  IMAD R2, R3, R18, RZ ;  /* 0x0000001203027224 */ /* 0x000fce00078e02ff */
.L_x_304:
[----:B------:R-:W-:Y:S05]  /*8690*/  BSYNC B1 ;  /* 0x0000000000017941 */ /* 0x000fea0003800000 */
.L_x_303:
[----:B0-----:R-:W-:Y:S01]  /*86a0*/  @!P5 IMAD R3, R32, R17, R2 ;  /* 0x000000112003d224 */ /* 0x001fe200078e0202 */
[----:B------:R-:W-:Y:S04]  /*86b0*/  BSSY B1, `(.L_x_305) ;  /* 0x0000006000017945 */ /* 0x000fe80003800000 */
[----:B------:R0:W-:Y:S01]  /*86c0*/  @!P5 STG.E.U8 desc[UR36][R6.64+0x10], R3 ;  /* 0x000010030600d986 */ /* 0x0001e2000c101124 */
[----:B------:R-:W-:Y:S05]  /*86d0*/  @P6 BRA `(.L_x_306) ;  /* 0x00000000000c6947 */ /* 0x000fea0003800000 */
[----:B------:R-:W0:Y:S02]  /*86e0*/  LDG.E.U8 R16, desc[UR36][R14.64+0x11] ;  /* 0x000011240e107981 */ /* 0x000e24000c1e1100 */
[----:B0-----:R-:W-:-:S05]  /*86f0*/  PRMT R3, R16, 0x8880, RZ ;  /* 0x0000888010037816 */ /* 0x001fca00000000ff */
[----:B------:R-:W-:-:S07]  /*8700*/  IMAD R2, R3, R18, RZ ;  /* 0x0000001203027224 */ /* 0x000fce00078e02ff */
.L_x_306:
[----:B------:R-:W-:Y:S05]  /*8710*/  BSYNC B1 ;  /* 0x0000000000017941 */ /* 0x000fea0003800000 */
.L_x_305:
[----:B------:R-:W-:Y:S01]  /*8720*/  @!P6 IMAD R33, R33, R17, R2 ;  /* 0x000000112121e224 */ /* 0x000fe200078e0202 */
[----:B------:R-:W-:Y:S04]  /*8730*/  BSSY B1, `(.L_x_307) ;  /* 0x0000006000017945 */ /* 0x000fe80003800000 */
[----:B------:R0:W-:Y:S01]  /*8740*/  @!P6 STG.E.U8 desc[UR36][R6.64+0x11], R33 ;  /* 0x000011210600e986 */ /* 0x0001e2000c101124 */
[----:B------:R-:W-:Y:S05]  /*8750*/  @P1 BRA `(.L_x_308) ;  /* 0x00000000000c1947 */ /* 0x000fea0003800000 */
[----:B------:R-:W0:Y:S02]  /*8760*/  LDG.E.U8 R16, desc[UR36][R154.64+0x10] ;  /* 0x000010249a107981 */ /* 0x000e24000c1e1100 */
[----:B0-----:R-:W-:-:S05]  /*8770*/  PRMT R3, R16, 0x8880, RZ ;  /* 0x0000888010037816 */ /* 0x001fca00000000ff */
[----:B------:R-:W-:-:S07]  /*8780*/  IMAD R2, R3, R18, RZ ;  /* 0x0000001203027224 */ /* 0x000fce00078e02ff */
.L_x_308:
[----:B------:R-:W-:Y:S05]  /*8790*/  BSYNC B1 ;  /* 0x0000000000017941 */ /* 0x000fea0003800000 */
.L_x_307:
[----:B------:R-:W-:Y:S01]  /*87a0*/  ISETP.LT.OR P4, PT, R0, 0x12, !P0 ;  /* 0x000000120000780c */ /* 0x000fe20004781670 */
[----:B0-----:R-:W-:Y:S01]  /*87b0*/  @!P1 IMAD R3, R34, R17, R2 ;  /* 0x0000001122039224 */ /* 0x001fe200078e0202 */
        /* <DEDUP_REMOVED lines=10> */
.L_x_310:
[----:B------:R-:W-:Y:S05]  /*8860*/  BSYNC B1 ;  /* 0x0000000000017941 */ /* 0x000fea0003800000 */
.L_x_309:
[----:B------:R-:W-:Y:S01]  /*8870*/  @!P4 IMAD R35, R35, R17, R2 ;  /* 0x000000112323c224 */ /* 0x000fe200078e0202 */
[----:B------:R-:W-:Y:S04]  /*8880*/  BSSY B1, `(.L_x_311) ;  /* 0x0000006000017945 */ /* 0x000fe80003800000 */
[----:B------:R0:W-:Y:S01]  /*8890*/  @!P4 STG.E.U8 desc[UR36][R8.64+0x11], R35 ;  /* 0x000011230800c986 */ /* 0x0001e2000c101124 */
[----:B------:R-:W-:Y:S05]  /*88a0*/  @P3 BRA `(.L_x_312) ;  /* 0x00000000000c3947 */ /* 0x000fea0003800000 */
[----:B------:R-:W0:Y:S02]  /*88b0*/  LDG.E.U8 R16, desc[UR36][R14.64+0x18] ;  /* 0x000018240e107981 */ /* 0x000e24000c1e1100 */
[----:B0-----:R-:W-:-:S05]  /*88c0*/  PRMT R3, R16, 0x8880, RZ ;  /* 0x0000888010037816 */ /* 0x001fca00000000ff */
[----:B------:R-:W-:-:S07]  /*88d0*/  IMAD R2, R3, R18, RZ ;  /* 0x0000001203027224 */ /* 0x000fce00078e02ff */
.L_x_312:
[----:B------:R-:W-:Y:S05]  /*88e0*/  BSYNC B1 ;  /* 0x0000000000017941 */ /* 0x000fea0003800000 */
.L_x_311:
[----:B0-----:R-:W-:Y:S01]  /*88f0*/  @!P3 IMAD R3, R36, R17, R2 ;  /* 0x000000112403b224 */ /* 0x001fe200078e0202 */
[----:B------:R-:W-:Y:S04]  /*8900*/  BSSY B1, `(.L_x_313) ;  /* 0x0000006000017945 */ /* 0x000fe80003800000 */
[----:B------:R0:W-:Y:S01]  /*8910*/  @!P3 STG.E.U8 desc[UR36][R6.64+0x18], R3 ;  /* 0x000018030600b986 */ /* 0x0001e2000c101124 */
[----:B------:R-:W-:Y:S05]  /*8920*/  @P5 BRA `(.L_x_314) ;  /* 0x00000000000c5947 */ /* 0x000fea0003800000 */
[----:B------:R-:W0:Y:S02]  /*8930*/  LDG.E.U8 R16, desc[UR36][R14.64+0x19] ;  /* 0x000019240e107981 */ /* 0x000e24000c1e1100 */
[----:B0-----:R-:W-:-:S05]  /*8940*/  PRMT R3, R16, 0x8880, RZ ;  /* 0x0000888010037816 */ /* 0x001fca00000000ff */
[----:B------:R-:W-:-:S07]  /*8950*/  IMAD R2, R3, R18, RZ ;  /* 0x0000001203027224 */ /* 0x000fce00078e02ff */
.L_x_314:
[----:B------:R-:W-:Y:S05]  /*8960*/  BSYNC B1 ;  /* 0x0000000000017941 */ /* 0x000fea0003800000 */
.L_x_313:
[----:B------:R-:W-:Y:S01]  /*8970*/  @!P5 IMAD R37, R37, R17, R2 ;  /* 0x000000112525d224 */ /* 0x000fe200078e0202 */
[----:B------:R-:W-:Y:S04]  /*8980*/  BSSY B1, `(.L_x_315) ;  /* 0x0000006000017945 */ /* 0x000fe80003800000 */
[----:B------:R0:W-:Y:S01]  /*8990*/  @!P5 STG.E.U8 desc[UR36][R6.64+0x19], R37 ;  /* 0x000019250600d986 */ /* 0x0001e2000c101124 */
[----:B------:R-:W-:Y:S05]  /*89a0*/  @P6 BRA `(.L_x_316) ;  /* 0x00000000000c6947 */ /* 0x000fea0003800000 */
[----:B------:R-:W0:Y:S02]  /*89b0*/  LDG.E.U8 R16, desc[UR36][R154.64+0x18] ;  /* 0x000018249a107981 */ /* 0x000e24000c1e1100 */
[----:B0-----:R-:W-:-:S05]  /*89c0*/  PRMT R3, R16, 0x8880, RZ ;  /* 0x0000888010037816 */ /* 0x001fca00000000ff */
[----:B------:R-:W-:-:S07]  /*89d0*/  IMAD R2, R3, R18, RZ ;  /* 0x0000001203027224 */ /* 0x000fce00078e02ff */
.L_x_316:
[----:B------:R-:W-:Y:S05]  /*89e0*/  BSYNC B1 ;  /* 0x0000000000017941 */ /* 0x000fea0003800000 */
.L_x_315:
[----:B0-----:R-:W-:Y:S01]  /*89f0*/  @!P6 IMAD R3, R38, R17, R2 ;  /* 0x000000112603e224 */ /* 0x001fe200078e0202 */
[----:B------:R-:W-:Y:S04]  /*8a00*/  BSSY B1, `(.L_x_317) ;  /* 0x0000006000017945 */ /* 0x000fe80003800000 */
[----:B------:R0:W-:Y:S01]  /*8a10*/  @!P6 STG.E.U8 desc[UR36][R8.64+0x18], R3 ;  /* 0x000018030800e986 */ /* 0x0001e2000c101124 */
[----:B------:R-:W-:Y:S05]  /*8a20*/  @P1 BRA `(.L_x_318) ;  /* 0x00000000000c1947 */ /* 0x000fea0003800000 */
[----:B------:R-:W0:Y:S02]  /*8a30*/  LDG.E.U8 R16, desc[UR36][R154.64+0x19] ;  /* 0x000019249a107981 */ /* 0x000e24000c1e1100 */
[----:B0-----:R-:W-:-:S05]  /*8a40*/  PRMT R3, R16, 0x8880, RZ ;  /* 0x0000888010037816 */ /* 0x001fca00000000ff */
[----:B------:R-:W-:-:S07]  /*8a50*/  IMAD R2, R3, R18, RZ ;  /* 0x0000001203027224 */ /* 0x000fce00078e02ff */
.L_x_318:
[----:B------:R-:W-:Y:S05]  /*8a60*/  BSYNC B1 ;  /* 0x0000000000017941 */ /* 0x000fea0003800000 */
.L_x_317:
        /* <DEDUP_REMOVED lines=12> */
.L_x_320:
[----:B------:R-:W-:Y:S05]  /*8b30*/  BSYNC B1 ;  /* 0x0000000000017941 */ /* 0x000fea0003800000 */
.L_x_319:
[----:B0-----:R-:W-:Y:S01]  /*8b40*/  @!P4 IMAD R3, R40, R17, R2 ;  /* 0x000000112803c224 */ /* 0x001fe200078e0202 */
[----:B------:R-:W-:Y:S04]  /*8b50*/  BSSY B1, `(.L_x_321) ;  /* 0x0000006000017945 */ /* 0x000fe80003800000 */
[----:B------:R0:W-:Y:S01]  /*8b60*/  @!P4 STG.E.U8 desc[UR36][R6.64+0x20], R3 ;  /* 0x000020030600c986 */ /* 0x0001e2000c101124 */
[----:B------:R-:W-:Y:S05]  /*8b70*/  @P3 BRA `(.L_x_322) ;  /* 0x00000000000c3947 */ /* 0x000fea0003800000 */
[----:B------:R-:W0:Y:S02]  /*8b80*/  LDG.E.U8 R16, desc[UR36][R14.64+0x21] ;  /* 0x000021240e107981 */ /* 0x000e24000c1e1100 */
[----:B0-----:R-:W-:-:S05]  /*8b90*/  PRMT R3, R16, 0x8880, RZ ;  /* 0x0000888010037816 */ /* 0x001fca00000000ff */
[----:B------:R-:W-:-:S07]  /*8ba0*/  IMAD R2, R3, R18, RZ ;  /* 0x0000001203027224 */ /* 0x000fce00078e02ff */
.L_x_322:
[----:B------:R-:W-:Y:S05]  /*8bb0*/  BSYNC B1 ;  /* 0x0000000000017941 */ /* 0x000fea0003800000 */
.L_x_321:
[----:B------:R-:W-:Y:S01]  /*8bc0*/  @!P3 IMAD R41, R41, R17, R2 ;  /* 0x000000112929b224 */ /* 0x000fe200078e0202 */
[----:B------:R-:W-:Y:S04]  /*8bd0*/  BSSY B1, `(.L_x_323) ;  /* 0x0000006000017945 */ /* 0x000fe80003800000 */
[----:B------:R0:W-:Y:S01]  /*8be0*/  @!P3 STG.E.U8 desc[UR36][R6.64+0x21], R41 ;  /* 0x000021290600b986 */ /* 0x0001e2000c101124 */
[----:B------:R-:W-:Y:S05]  /*8bf0*/  @P5 BRA `(.L_x_324) ;  /* 0x00000000000c5947 */ /* 0x000fea0003800000 */
[----:B------:R-:W0:Y:S02]  /*8c00*/  LDG.E.U8 R16, desc[UR36][R154.64+0x20] ;  /* 0x000020249a107981 */ /* 0x000e24000c1e1100 */
[----:B0-----:R-:W-:-:S05]  /*8c10*/  PRMT R3, R16, 0x8880, RZ ;  /* 0x0000888010037816 */ /* 0x001fca00000000ff */
[----:B------:R-:W-:-:S07]  /*8c20*/  IMAD R2, R3, R18, RZ ;  /* 0x0000001203027224 */ /* 0x000fce00078e02ff */
.L_x_324:
[----:B------:R-:W-:Y:S05]  /*8c30*/  BSYNC B1 ;  /* 0x0000000000017941 */ /* 0x000fea0003800000 */
.L_x_323:
[----:B0-----:R-:W-:Y:S01]  /*8c40*/  @!P5 IMAD R3, R42, R17, R2 ;  /* 0x000000112a03d224 */ /* 0x001fe200078e0202 */
[----:B------:R-:W-:Y:S04]  /*8c50*/  BSSY B1, `(.L_x_325) ;  /* 0x0000006000017945 */ /* 0x000fe80003800000 */
[----:B------:R0:W-:Y:S01]  /*8c60*/  @!P5 STG.E.U8 desc[UR36][R8.64+0x20], R3 ;  /* 0x000020030800d986 */ /* 0x0001e2000c101124 */
[----:B------:R-:W-:Y:S05]  /*8c70*/  @P6 BRA `(.L_x_326) ;  /* 0x00000000000c6947 */ /* 0x000fea0003800000 */
[----:B------:R-:W0:Y:S02]  /*8c80*/  LDG.E.U8 R16, desc[UR36][R154.64+0x21] ;  /* 0x000021249a107981 */ /* 0x000e24000c1e1100 */
[----:B0-----:R-:W-:-:S05]  /*8c90*/  PRMT R3, R16, 0x8880, RZ ;  /* 0x0000888010037816 */ /* 0x001fca00000000ff */
[----:B------:R-:W-:-:S07]  /*8ca0*/  IMAD R2, R3, R18, RZ ;  /* 0x0000001203027224 */ /* 0x000fce00078e02ff */
.L_x_326:
[----:B------:R-:W-:Y:S05]  /*8cb0*/  BSYNC B1 ;  /* 0x0000000000017941 */ /* 0x000fea0003800000 */
.L_x_325:
[----:B------:R-:W-:Y:S01]  /*8cc0*/  @!P6 IMAD R43, R43, R17, R2 ;  /* 0x000000112b2be224 */ /* 0x000fe200078e0202 */
[----:B------:R-:W-:Y:S04]  /*8cd0*/  BSSY B1, `(.L_x_327) ;  /* 0x0000006000017945 */ /* 0x000fe80003800000 */
[----:B------:R0:W-:Y:S01]  /*8ce0*/  @!P6 STG.E.U8 desc[UR36][R8.64+0x21], R43 ;  /* 0x0000212b0800e986 */ /* 0x0001e2000c101124 */
[----:B------:R-:W-:Y:S05]  /*8cf0*/  @P1 BRA `(.L_x_328) ;  /* 0x00000000000c1947 */ /* 0x000fea0003800000 */
[----:B------:R-:W0:Y:S02]  /*8d00*/  LDG.E.U8 R16, desc[UR36][R14.64+0x28] ;  /* 0x000028240e107981 */ /* 0x000e24000c1e1100 */
[----:B0-----:R-:W-:-:S05]  /*8d10*/  PRMT R3, R16, 0x8880, RZ ;  /* 0x0000888010037816 */ /* 0x001fca00000000ff */
[----:B------:R-:W-:-:S07]  /*8d20*/  IMAD R2, R3, R18, RZ ;  /* 0x0000001203027224 */ /* 0x000fce00078e02ff */
.L_x_328:
[----:B------:R-:W-:Y:S05]  /*8d30*/  BSYNC B1 ;  /* 0x0000000000017941 */ /* 0x000fea0003800000 */
.L_x_327:
        /* <DEDUP_REMOVED lines=12> */
.L_x_330:
[----:B------:R-:W-:Y:S05]  /*8e00*/  BSYNC B1 ;  /* 0x0000000000017941 */ /* 0x000fea0003800000 */
.L_x_329:
[----:B------:R-:W-:Y:S01]  /*8e10*/  @!P4 IMAD R45, R45, R17, R2 ;  /* 0x000000112d2dc224 */ /* 0x000fe200078e0202 */
[----:B------:R-:W-:Y:S04]  /*8e20*/  BSSY B1, `(.L_x_331) ;  /* 0x0000006000017945 */ /* 0x000fe80003800000 */
[----:B------:R0:W-:Y:S01]  /*8e30*/  @!P4 STG.E.U8 desc[UR36][R6.64+0x29], R45 ;  /* 0x0000292d0600c986 */ /* 0x0001e2000c101124 */
[----:B------:R-:W-:Y:S05]  /*8e40*/  @P3 BRA `(.L_x_332) ;  /* 0x00000000000c3947 */ /* 0x000fea0003800000 */
[----:B------:R-:W0:Y:S02]  /*8e50*/  LDG.E.U8 R16, desc[UR36][R154.64+0x28] ;  /* 0x000028249a107981 */ /* 0x000e24000c1e1100 */
[----:B0-----:R-:W-:-:S05]  /*8e60*/  PRMT R3, R16, 0x8880, RZ ;  /* 0x0000888010037816 */ /* 0x001fca00000000ff */
[----:B------:R-:W-:-:S07]  /*8e70*/  IMAD R2, R3, R18, RZ ;  /* 0x0000001203027224 */ /* 0x000fce00078e02ff */
.L_x_332:
[----:B------:R-:W-:Y:S05]  /*8e80*/  BSYNC B1 ;  /* 0x0000000000017941 */ /* 0x000fea0003800000 */
.L_x_331:
[----:B0-----:R-:W-:Y:S01]  /*8e90*/  @!P3 IMAD R3, R46, R17, R2 ;  /* 0x000000112e03b224 */ /* 0x001fe200078e0202 */
[----:B------:R-:W-:Y:S04]  /*8ea0*/  BSSY B1, `(.L_x_333) ;  /* 0x0000006000017945 */ /* 0x000fe80003800000 */
[----:B------:R0:W-:Y:S01]  /*8eb0*/  @!P3 STG.E.U8 desc[UR36][R8.64+0x28], R3 ;  /* 0x000028030800b986 */ /* 0x0001e2000c101124 */
[----:B------:R-:W-:Y:S05]  /*8ec0*/  @P5 BRA `(.L_x_334) ;  /* 0x00000000000c5947 */ /* 0x000fea0003800000 */
[----:B------:R-:W0:Y:S02]  /*8ed0*/  LDG.E.U8 R16, desc[UR36][R154.64+0x29] ;  /* 0x000029249a107981 */ /* 0x000e24000c1e1100 */
[----:B0-----:R-:W-:-:S05]  /*8ee0*/  PRMT R3, R16, 0x8880, RZ ;  /* 0x0000888010037816 */ /* 0x001fca00000000ff */
[----:B------:R-:W-:-:S07]  /*8ef0*/  IMAD R2, R3, R18, RZ ;  /* 0x0000001203027224 */ /* 0x000fce00078e02ff */
.L_x_334:
[----:B------:R-:W-:Y:S05]  /*8f00*/  BSYNC B1 ;  /* 0x0000000000017941 */ /* 0x000fea0003800000 */
.L_x_333:
[----:B------:R-:W-:Y:S01]  /*8f10*/  @!P5 IMAD R47, R47, R17, R2 ;  /* 0x000000112f2fd224 */ /* 0x000fe200078e0202 */
[----:B------:R-:W-:Y:S04]  /*8f20*/  BSSY B1, `(.L_x_335) ;  /* 0x0000006000017945 */ /* 0x000fe80003800000 */
[----:B------:R0:W-:Y:S01]  /*8f30*/  @!P5 STG.E.U8 desc[UR36][R8.64+0x29], R47 ;  /* 0x0000292f0800d986 */ /* 0x0001e2000c101124 */
[----:B------:R-:W-:Y:S05]  /*8f40*/  @P6 BRA `(.L_x_336) ;  /* 0x00000000000c6947 */ /* 0x000fea0003800000 */
[----:B------:R-:W0:Y:S02]  /*8f50*/  LDG.E.U8 R16, desc[UR36][R14.64+0x30] ;  /* 0x000030240e107981 */ /* 0x000e24000c1e1100 */
[----:B0-----:R-:W-:-:S05]  /*8f60*/  PRMT R3, R16, 0x8880, RZ ;  /* 0x0000888010037816 */ /* 0x001fca00000000ff */
[----:B------:R-:W-:-:S07]  /*8f70*/  IMAD R2, R3, R18, RZ ;  /* 0x0000001203027224 */ /* 0x000fce00078e02ff */
.L_x_336:
[----:B------:R-:W-:Y:S05]  /*8f80*/  BSYNC B1 ;  /* 0x0000000000017941 */ /* 0x000fea0003800000 */
.L_x_335:
[----:B0-----:R-:W-:Y:S01]  /*8f90*/  @!P6 IMAD R3, R48, R17, R2 ;  /* 0x000000113003e224 */ /* 0x001fe200078e0202 */
[----:B------:R-:W-:Y:S04]  /*8fa0*/  BSSY B1, `(.L_x_337) ;  /* 0x0000006000017945 */ /* 0x000fe80003800000 */
[----:B------:R0:W-:Y:S01]  /*8fb0*/  @!P6 STG.E.U8 desc[UR36][R6.64+0x30], R3 ;  /* 0x000030030600e986 */ /* 0x0001e2000c101124 */
[----:B------:R-:W-:Y:S05]  /*8fc0*/  @P1 BRA `(.L_x_338) ;  /* 0x00000000000c1947 */ /* 0x000fea0003800000 */
[----:B------:R-:W0:Y:S02]  /*8fd0*/  LDG.E.U8 R16, desc[UR36][R14.64+0x31] ;  /* 0x000031240e107981 */ /* 0x000e24000c1e1100 */
[----:B0-----:R-:W-:-:S05]  /*8fe0*/  PRMT R3, R16, 0x8880, RZ ;  /* 0x0000888010037816 */ /* 0x001fca00000000ff */
[----:B------:R-:W-:-:S07]  /*8ff0*/  IMAD R2, R3, R18, RZ ;  /* 0x0000001203027224 */ /* 0x000fce00078e02ff */
.L_x_338:
[----:B------:R-:W-:Y:S05]  /*9000*/  BSYNC B1 ;  /* 0x0000000000017941 */ /* 0x000fea0003800000 */
.L_x_337:
        /* <DEDUP_REMOVED lines=12> */
.L_x_340:
[----:B------:R-:W-:Y:S05]  /*90d0*/  BSYNC B1 ;  /* 0x0000000000017941 */ /* 0x000fea0003800000 */
.L_x_339:
[----:B0-----:R-:W-:Y:S01]  /*90e0*/  @!P4 IMAD R3, R50, R17, R2 ;  /* 0x000000113203c224 */ /* 0x001fe200078e0202 */
[----:B------:R-:W-:Y:S04]  /*90f0*/  BSSY B1, `(.L_x_341) ;  /* 0x0000006000017945 */ /* 0x000fe80003800000 */
[----:B------:R0:W-:Y:S01]  /*9100*/  @!P4 STG.E.U8 desc[UR36][R8.64+0x30], R3 ;  /* 0x000030030800c986 */ /* 0x0001e2000c101124 */
[----:B------:R-:W-:Y:S05]  /*9110*/  @P3 BRA `(.L_x_342) ;  /* 0x00000000000c3947 */ /* 0x000fea0003800000 */
[----:B------:R-:W0:Y:S02]  /*9120*/  LDG.E.U8 R16, desc[UR36][R154.64+0x31] ;  /* 0x000031249a107981 */ /* 0x000e24000c1e1100 */
[----:B0-----:R-:W-:-:S05]  /*9130*/  PRMT R3, R16, 0x8880, RZ ;  /* 0x0000888010037816 */ /* 0x001fca00000000ff */
[----:B------:R-:W-:-:S07]  /*9140*/  IMAD R2, R3, R18, RZ ;  /* 0x0000001203027224 */ /* 0x000fce00078e02ff */
.L_x_342:
[----:B------:R-:W-:Y:S05]  /*9150*/  BSYNC B1 ;  /* 0x0000000000017941 */ /* 0x000fea0003800000 */
.L_x_341:
[----:B------:R-:W-:Y:S01]  /*9160*/  @!P3 IMAD R51, R51, R17, R2 ;  /* 0x000000113333b224 */ /* 0x000fe200078e0202 */
[----:B------:R-:W-:Y:S04]  /*9170*/  BSSY B1, `(.L_x_343) ;  /* 0x0000006000017945 */ /* 0x000fe80003800000 */
[----:B------:R0:W-:Y:S01]  /*9180*/  @!P3 STG.E.U8 desc[UR36][R8.64+0x31], R51 ;  /* 0x000031330800b986 */ /* 0x0001e2000c101124 */
[----:B------:R-:W-:Y:S05]  /*9190*/  @P5 BRA `(.L_x_344) ;  /* 0x00000000000c5947 */ /* 0x000fea0003800000 */
[----:B------:R-:W0:Y:S02]  /*91a0*/  LDG.E.U8 R16, desc[UR36][R14.64+0x38] ;  /* 0x000038240e107981 */ /* 0x000e24000c1e1100 */
[----:B0-----:R-:W-:-:S05]  /*91b0*/  PRMT R3, R16, 0x8880, RZ ;  /* 0x0000888010037816 */ /* 0x001fca00000000ff */
[----:B------:R-:W-:-:S07]  /*91c0*/  IMAD R2, R3, R18, RZ ;  /* 0x0000001203027224 */ /* 0x000fce00078e02ff */
.L_x_344:
[----:B------:R-:W-:Y:S05]  /*91d0*/  BSYNC B1 ;  /* 0x0000000000017941 */ /* 0x000fea0003800000 */
.L_x_343:
[----:B0-----:R-:W-:Y:S01]  /*91e0*/  @!P5 IMAD R3, R52, R17, R2 ;  /* 0x000000113403d224 */ /* 0x001fe200078e0202 */
[----:B------:R-:W-:Y:S04]  /*91f0*/  BSSY B1, `(.L_x_345) ;  /* 0x0000006000017945 */ /* 0x000fe80003800000 */
[----:B------:R0:W-:Y:S01]  /*9200*/  @!P5 STG.E.U8 desc[UR36][R6.64+0x38], R3 ;  /* 0x000038030600d986 */ /* 0x0001e2000c101124 */
[----:B------:R-:W-:Y:S05]  /*9210*/  @P6 BRA `(.L_x_346) ;  /* 0x00000000000c6947 */ /* 0x000fea0003800000 */
[----:B------:R-:W0:Y:S02]  /*9220*/  LDG.E.U8 R16, desc[UR36][R14.64+0x39] ;  /* 0x000039240e107981 */ /* 0x000e24000c1e1100 */
[----:B0-----:R-:W-:-:S05]  /*9230*/  PRMT R3, R16, 0x8880, RZ ;  /* 0x0000888010037816 */ /* 0x001fca00000000ff */
[----:B------:R-:W-:-:S07]  /*9240*/  IMAD R2, R3, R18, RZ ;  /* 0x0000001203027224 */ /* 0x000fce00078e02ff */
.L_x_346:
[----:B------:R-:W-:Y:S05]  /*9250*/  BSYNC B1 ;  /* 0x0000000000017941 */ /* 0x000fea0003800000 */
.L_x_345:
[----:B------:R-:W-:Y:S01]  /*9260*/  @!P6 IMAD R53, R53, R17, R2 ;  /* 0x000000113535e224 */ /* 0x000fe200078e0202 */
[----:B------:R-:W-:Y:S04]  /*9270*/  BSSY B1, `(.L_x_347) ;  /* 0x0000006000017945 */ /* 0x000fe80003800000 */
[----:B------:R0:W-:Y:S01]  /*9280*/  @!P6 STG.E.U8 desc[UR36][R6.64+0x39], R53 ;  /* 0x000039350600e986 */ /* 0x0001e2000c101124 */
[----:B------:R-:W-:Y:S05]  /*9290*/  @P1 BRA `(.L_x_348) ;  /* 0x00000000000c1947 */ /* 0x000fea0003800000 */
[----:B------:R-:W0:Y:S02]  /*92a0*/  LDG.E.U8 R16, desc[UR36][R154.64+0x38] ;  /* 0x000038249a107981 */ /* 0x000e24000c1e1100 */
[----:B0-----:R-:W-:-:S05]  /*92b0*/  PRMT R3, R16, 0x8880, RZ ;  /* 0x0000888010037816 */ /* 0x001fca00000000ff */
[----:B------:R-:W-:-:S07]  /*92c0*/  IMAD R2, R3, R18, RZ ;  /* 0x0000001203027224 */ /* 0x000fce00078e02ff */
.L_x_348:
[----:B------:R-:W-:Y:S05]  /*92d0*/  BSYNC B1 ;  /* 0x0000000000017941 */ /* 0x000fea0003800000 */
.L_x_347:
        /* <DEDUP_REMOVED lines=12> */
.L_x_350:
[----:B------:R-:W-:Y:S05]  /*93a0*/  BSYNC B1 ;  /* 0x0000000000017941 */ /* 0x000fea0003800000 */
.L_x_349:
[----:B------:R-:W-:Y:S01]  /*93b0*/  @!P4 IMAD R55, R55, R17, R2 ;  /* 0x000000113737c224 */ /* 0x000fe200078e0202 */
[----:B------:R-:W-:Y:S04]  /*93c0*/  BSSY B1, `(.L_x_351) ;  /* 0x0000006000017945 */ /* 0x000fe80003800000 */
[----:B------:R0:W-:Y:S01]  /*93d0*/  @!P4 STG.E.U8 desc[UR36][R8.64+0x39], R55 ;  /* 0x000039370800c986 */ /* 0x0001e2000c101124 */
[----:B------:R-:W-:Y:S05]  /*93e0*/  @P3 BRA `(.L_x_352) ;  /* 0x00000000000c3947 */ /* 0x000fea0003800000 */
[----:B------:R-:W0:Y:S02]  /*93f0*/  LDG.E.U8 R16, desc[UR36][R14.64+0x40] ;  /* 0x000040240e107981 */ /* 0x000e24000c1e1100 */
[----:B0-----:R-:W-:-:S05]  /*9400*/  PRMT R3, R16, 0x8880, RZ ;  /* 0x0000888010037816 */ /* 0x001fca00000000ff */
[----:B------:R-:W-:-:S07]  /*9410*/  IMAD R2, R3, R18, RZ ;  /* 0x0000001203027224 */ /* 0x000fce00078e02ff */
.L_x_352:
[----:B------:R-:W-:Y:S05]  /*9420*/  BSYNC B1 ;  /* 0x0000000000017941 */ /* 0x000fea0003800000 */
.L_x_351:
[----:B0-----:R-:W-:Y:S01]  /*9430*/  @!P3 IMAD R3, R56, R17, R2 ;  /* 0x000000113803b224 */ /* 0x001fe200078e0202 */
[----:B------:R-:W-:Y:S04]  /*9440*/  BSSY B1, `(.L_x_353) ;  /* 0x0000006000017945 */ /* 0x000fe80003800000 */
[----:B------:R0:W-:Y:S01]  /*9450*/  @!P3 STG.E.U8 desc[UR36][R6.64+0x40], R3 ;  /* 0x000040030600b986 */ /* 0x0001e2000c101124 */
[----:B------:R-:W-:Y:S05]  /*9460*/  @P5 BRA `(.L_x_354) ;  /* 0x00000000000c5947 */ /* 0x000fea0003800000 */
[----:B------:R-:W0:Y:S02]  /*9470*/  LDG.E.U8 R16, desc[UR36][R14.64+0x41] ;  /* 0x000041240e107981 */ /* 0x000e24000c1e1100 */
[----:B0-----:R-:W-:-:S05]  /*9480*/  PRMT R3, R16, 0x8880, RZ ;  /* 0x0000888010037816 */ /* 0x001fca00000000ff */
[----:B------:R-:W-:-:S07]  /*9490*/  IMAD R2, R3, R18, RZ ;  /* 0x0000001203027224 */ /* 0x000fce00078e02ff */
.L_x_354:
[----:B------:R-:W-:Y:S05]  /*94a0*/  BSYNC B1 ;  /* 0x0000000000017941 */ /* 0x000fea0003800000 */
.L_x_353:
[----:B------:R-:W-:Y:S01]  /*94b0*/  @!P5 IMAD R57, R57, R17, R2 ;  /* 0x000000113939d224 */ /* 0x000fe200078e0202 */
[----:B------:R-:W-:Y:S04]  /*94c0*/  BSSY B1, `(.L_x_355) ;  /* 0x0000006000017945 */ /* 0x000fe80003800000 */
[----:B------:R0:W-:Y:S01]  /*94d0*/  @!P5 STG.E.U8 desc[UR36][R6.64+0x41], R57 ;  /* 0x000041390600d986 */ /* 0x0001e2000c101124 */
[----:B------:R-:W-:Y:S05]  /*94e0*/  @P6 BRA `(.L_x_356) ;  /* 0x00000000000c6947 */ /* 0x000fea0003800000 */
[----:B------:R-:W0:Y:S02]  /*94f0*/  LDG.E.U8 R16, desc[UR36][R154.64+0x40] ;  /* 0x000040249a107981 */ /* 0x000e24000c1e1100 */
[----:B0-----:R-:W-:-:S05]  /*9500*/  PRMT R3, R16, 0x8880, RZ ;  /* 0x0000888010037816 */ /* 0x001fca00000000ff */
[----:B------:R-:W-:-:S07]  /*9510*/  IMAD R2, R3, R18, RZ ;  /* 0x0000001203027224 */ /* 0x000fce00078e02ff */
.L_x_356:
[----:B------:R-:W-:Y:S05]  /*9520*/  BSYNC B1 ;  /* 0x0000000000017941 */ /* 0x000fea0003800000 */
.L_x_355:
[----:B0-----:R-:W-:Y:S01]  /*9530*/  @!P6 IMAD R3, R58, R17, R2 ;  /* 0x000000113a03e224 */ /* 0x001fe200078e0202 */
[----:B------:R-:W-:Y:S04]  /*9540*/  BSSY B1, `(.L_x_357) ;  /* 0x0000006000017945 */ /* 0x000fe80003800000 */
[----:B------:R0:W-:Y:S01]  /*9550*/  @!P6 STG.E.U8 desc[UR36][R8.64+0x40], R3 ;  /* 0x000040030800e986 */ /* 0x0001e2000c101124 */
[----:B------:R-:W-:Y:S05]  /*9560*/  @P1 BRA `(.L_x_358) ;  /* 0x00000000000c1947 */ /* 0x000fea0003800000 */
[----:B------:R-:W0:Y:S02]  /*9570*/  LDG.E.U8 R16, desc[UR36][R154.64+0x41] ;  /* 0x000041249a107981 */ /* 0x000e24000c1e1100 */
[----:B0-----:R-:W-:-:S05]  /*9580*/  PRMT R3, R16, 0x8880, RZ ;  /* 0x0000888010037816 */ /* 0x001fca00000000ff */
[----:B------:R-:W-:-:S07]  /*9590*/  IMAD R2, R3, R18, RZ ;  /* 0x0000001203027224 */ /* 0x000fce00078e02ff */
.L_x_358:
[----:B------:R-:W-:Y:S05]  /*95a0*/  BSYNC B1 ;  /* 0x0000000000017941 */ /* 0x000fea0003800000 */
.L_x_357:
        /* <DEDUP_REMOVED lines=12> */
.L_x_360:
[----:B------:R-:W-:Y:S05]  /*9670*/  BSYNC B1 ;  /* 0x0000000000017941 */ /* 0x000fea0003800000 */
.L_x_359:
[----:B0-----:R-:W-:Y:S01]  /*9680*/  @!P4 IMAD R3, R60, R17, R2 ;  /* 0x000000113c03c224 */ /* 0x001fe200078e0202 */
[----:B------:R-:W-:Y:S04]  /*9690*/  BSSY B1, `(.L_x_361) ;  /* 0x0000006000017945 */ /* 0x000fe80003800000 */
[----:B------:R0:W-:Y:S01]  /*96a0*/  @!P4 STG.E.U8 desc[UR36][R6.64+0x48], R3 ;  /* 0x000048030600c986 */ /* 0x0001e2000c101124 */
[----:B------:R-:W-:Y:S05]  /*96b0*/  @P3 BRA `(.L_x_362) ;  /* 0x00000000000c3947 */ /* 0x000fea0003800000 */
[----:B------:R-:W0:Y:S02]  /*96c0*/  LDG.E.U8 R16, desc[UR36][R14.64+0x49] ;  /* 0x000049240e107981 */ /* 0x000e24000c1e1100 */
[----:B0-----:R-:W-:-:S05]  /*96d0*/  PRMT R3, R16, 0x8880, RZ ;  /* 0x0000888010037816 */ /* 0x001fca00000000ff */
[----:B------:R-:W-:-:S07]  /*96e0*/  IMAD R2, R3, R18, RZ ;  /* 0x0000001203027224 */ /* 0x000fce00078e02ff */
.L_x_362:
[----:B------:R-:W-:Y:S05]  /*96f0*/  BSYNC B1 ;  /* 0x0000000000017941 */ /* 0x000fea0003800000 */
.L_x_361:
[----:B------:R-:W-:Y:S01]  /*9700*/  @!P3 IMAD R61, R61, R17, R2 ;  /* 0x000000113d3db224 */ /* 0x000fe200078e0202 */
[----:B------:R-:W-:Y:S04]  /*9710*/  BSSY B1, `(.L_x_363) ;  /* 0x0000006000017945 */ /* 0x000fe80003800000 */
[----:B------:R0:W-:Y:S01]  /*9720*/  @!P3 STG.E.U8 desc[UR36][R6.64+0x49], R61 ;  /* 0x0000493d0600b986 */ /* 0x0001e2000c101124 */
[----:B------:R-:W-:Y:S05]  /*9730*/  @P5 BRA `(.L_x_364) ;  /* 0x00000000000c5947 */ /* 0x000fea0003800000 */
[----:B------:R-:W0:Y:S02]  /*9740*/  LDG.E.U8 R16, desc[UR36][R154.64+0x48] ;  /* 0x000048249a107981 */ /* 0x000e24000c1e1100 */
[----:B0-----:R-:W-:-:S05]  /*9750*/  PRMT R3, R16, 0x8880, RZ ;  /* 0x0000888010037816 */ /* 0x001fca00000000ff */
[----:B------:R-:W-:-:S07]  /*9760*/  IMAD R2, R3, R18, RZ ;  /* 0x0000001203027224 */ /* 0x000fce00078e02ff */
.L_x_364:
[----:B------:R-:W-:Y:S05]  /*9770*/  BSYNC B1 ;  /* 0x0000000000017941 */ /* 0x000fea0003800000 */
.L_x_363:
[----:B0-----:R-:W-:Y:S01]  /*9780*/  @!P5 IMAD R3, R62, R17, R2 ;  /* 0x000000113e03d224 */ /* 0x001fe200078e0202 */
[----:B------:R-:W-:Y:S04]  /*9790*/  BSSY B1, `(.L_x_365) ;  /* 0x0000006000017945 */ /* 0x000fe80003800000 */
[----:B------:R0:W-:Y:S01]  /*97a0*/  @!P5 STG.E.U8 desc[UR36][R8.64+0x48], R3 ;  /* 0x000048030800d986 */ /* 0x0001e2000c101124 */
[----:B------:R-:W-:Y:S05]  /*97b0*/  @P6 BRA `(.L_x_366) ;  /* 0x00000000000c6947 */ /* 0x000fea0003800000 */
[----:B------:R-:W0:Y:S02]  /*97c0*/  LDG.E.U8 R16, desc[UR36][R154.64+0x49] ;  /* 0x000049249a107981 */ /* 0x000e24000c1e1100 */
[----:B0-----:R-:W-:-:S05]  /*97d0*/  PRMT R3, R16, 0x8880, RZ ;  /* 0x0000888010037816 */ /* 0x001fca00000000ff */
[----:B------:R-:W-:-:S07]  /*97e0*/  IMAD R2, R3, R18, RZ ;  /* 0x0000001203027224 */ /* 0x000fce00078e02ff */
.L_x_366:
[----:B------:R-:W-:Y:S05]  /*97f0*/  BSYNC B1 ;  /* 0x0000000000017941 */ /* 0x000fea0003800000 */
.L_x_365:
[----:B------:R-:W-:Y:S01]  /*9800*/  @!P6 IMAD R63, R63, R17, R2 ;  /* 0x000000113f3fe224 */ /* 0x000fe200078e0202 */
[----:B------:R-:W-:Y:S04]  /*9810*/  BSSY B1, `(.L_x_367) ;  /* 0x0000006000017945 */ /* 0x000fe80003800000 */
[----:B------:R0:W-:Y:S01]  /*9820*/  @!P6 STG.E.U8 desc[UR36][R8.64+0x49], R63 ;  /* 0x0000493f0800e986 */ /* 0x0001e2000c101124 */
[----:B------:R-:W-:Y:S05]  /*9830*/  @P1 BRA `(.L_x_368) ;  /* 0x00000000000c1947 */ /* 0x000fea0003800000 */
[----:B------:R-:W0:Y:S02]  /*9840*/  LDG.E.U8 R16, desc[UR36][R14.64+0x50] ;  /* 0x000050240e107981 */ /* 0x000e24000c1e1100 */
[----:B0-----:R-:W-:-:S05]  /*9850*/  PRMT R3, R16, 0x8880, RZ ;  /* 0x0000888010037816 */ /* 0x001fca00000000ff */
[----:B------:R-:W-:-:S07]  /*9860*/  IMAD R2, R3, R18, RZ ;  /* 0x0000001203027224 */ /* 0x000fce00078e02ff */
.L_x_368:
[----:B------:R-:W-:Y:S05]  /*9870*/  BSYNC B1 ;  /* 0x0000000000017941 */ /* 0x000fea0003800000 */
.L_x_367:
        /* <DEDUP_REMOVED lines=12> */
.L_x_370:
[----:B------:R-:W-:Y:S05]  /*9940*/  BSYNC B1 ;  /* 0x0000000000017941 */ /* 0x000fea0003800000 */
.L_x_369:
[----:B------:R-:W-:Y:S01]  /*9950*/  @!P4 IMAD R65, R65, R17, R2 ;  /* 0x000000114141c224 */ /* 0x000fe200078e0202 */
[----:B------:R-:W-:Y:S04]  /*9960*/  BSSY B1, `(.L_x_371) ;  /* 0x0000006000017945 */ /* 0x000fe80003800000 */
[----:B------:R0:W-:Y:S01]  /*9970*/  @!P4 STG.E.U8 desc[UR36][R6.64+0x51], R65 ;  /* 0x000051410600c986 */ /* 0x0001e2000c101124 */
[----:B------:R-:W-:Y:S05]  /*9980*/  @P3 BRA `(.L_x_372) ;  /* 0x00000000000c3947 */ /* 0x000fea0003800000 */
[----:B------:R-:W0:Y:S02]  /*9990*/  LDG.E.U8 R16, desc[UR36][R154.64+0x50] ;  /* 0x000050249a107981 */ /* 0x000e24000c1e1100 */
[----:B0-----:R-:W-:-:S05]  /*99a0*/  PRMT R3, R16, 0x8880, RZ ;  /* 0x0000888010037816 */ /* 0x001fca00000000ff */
[----:B------:R-:W-:-:S07]  /*99b0*/  IMAD R2, R3, R18, RZ ;  /* 0x0000001203027224 */ /* 0x000fce00078e02ff */
.L_x_372:
[----:B------:R-:W-:Y:S05]  /*99c0*/  BSYNC B1 ;  /* 0x0000000000017941 */ /* 0x000fea0003800000 */
.L_x_371:
[----:B0-----:R-:W-:Y:S01]  /*99d0*/  @!P3 IMAD R3, R66, R17, R2 ;  /* 0x000000114203b224 */ /* 0x001fe200078e0202 */
[----:B------:R-:W-:Y:S04]  /*99e0*/  BSSY B1, `(.L_x_373) ;  /* 0x0000006000017945 */ /* 0x000fe80003800000 */
[----:B------:R0:W-:Y:S01]  /*99f0*/  @!P3 STG.E.U8 desc[UR36][R8.64+0x50], R3 ;  /* 0x000050030800b986 */ /* 0x0001e2000c101124 */
[----:B------:R-:W-:Y:S05]  /*9a00*/  @P5 BRA `(.L_x_374) ;  /* 0x00000000000c5947 */ /* 0x000fea0003800000 */
[----:B------:R-:W0:Y:S02]  /*9a10*/  LDG.E.U8 R16, desc[UR36][R154.64+0x51] ;  /* 0x000051249a107981 */ /* 0x000e24000c1e1100 */
[----:B0-----:R-:W-:-:S05]  /*9a20*/  PRMT R3, R16, 0x8880, RZ ;  /* 0x0000888010037816 */ /* 0x001fca00000000ff */
[----:B------:R-:W-:-:S07]  /*9a30*/  IMAD R2, R3, R18, RZ ;  /* 0x0000001203027224 */ /* 0x000fce00078e02ff */
.L_x_374:
[----:B------:R-:W-:Y:S05]  /*9a40*/  BSYNC B1 ;  /* 0x0000000000017941 */ /* 0x000fea0003800000 */
.L_x_373:
[----:B------:R-:W-:Y:S01]  /*9a50*/  @!P5 IMAD R67, R67, R17, R2 ;  /* 0x000000114343d224 */ /* 0x000fe200078e0202 */
[----:B------:R-:W-:Y:S04]  /*9a60*/  BSSY B1, `(.L_x_375) ;  /* 0x0000006000017945 */ /* 0x000fe80003800000 */
[----:B------:R0:W-:Y:S01]  /*9a70*/  @!P5 STG.E.U8 desc[UR36][R8.64+0x51], R67 ;  /* 0x000051430800d986 */ /* 0x0001e2000c101124 */
[----:B------:R-:W-:Y:S05]  /*9a80*/  @P6 BRA `(.L_x_376) ;  /* 0x00000000000c6947 */ /* 0x000fea0003800000 */
[----:B------:R-:W0:Y:S02]  /*9a90*/  LDG.E.U8 R16, desc[UR36][R14.64+0x58] ;  /* 0x000058240e107981 */ /* 0x000e24000c1e1100 */
[----:B0-----:R-:W-:-:S05]  /*9aa0*/  PRMT R3, R16, 0x8880, RZ ;  /* 0x0000888010037816 */ /* 0x001fca00000000ff */
[----:B------:R-:W-:-:S07]  /*9ab0*/  IMAD R2, R3, R18, RZ ;  /* 0x0000001203027224 */ /* 0x000fce00078e02ff */
.L_x_376:
[----:B------:R-:W-:Y:S05]  /*9ac0*/  BSYNC B1 ;  /* 0x0000000000017941 */ /* 0x000fea0003800000 */
.L_x_375:
[----:B0-----:R-:W-:Y:S01]  /*9ad0*/  @!P6 IMAD R3, R68, R17, R2 ;  /* 0x000000114403e224 */ /* 0x001fe200078e0202 */
[----:B------:R-:W-:Y:S04]  /*9ae0*/  BSSY B1, `(.L_x_377) ;  /* 0x0000006000017945 */ /* 0x000fe80003800000 */
[----:B------:R0:W-:Y:S01]  /*9af0*/  @!P6 STG.E.U8 desc[UR36][R6.64+0x58], R3 ;  /* 0x000058030600e986 */ /* 0x0001e2000c101124 */
[----:B------:R-:W-:Y:S05]  /*9b00*/  @P1 BRA `(.L_x_378) ;  /* 0x00000000000c1947 */ /* 0x000fea0003800000 */
[----:B------:R-:W0:Y:S02]  /*9b10*/  LDG.E.U8 R16, desc[UR36][R14.64+0x59] ;  /* 0x000059240e107981 */ /* 0x000e24000c1e1100 */
[----:B0-----:R-:W-:-:S05]  /*9b20*/  PRMT R3, R16, 0x8880, RZ ;  /* 0x0000888010037816 */ /* 0x001fca00000000ff */
[----:B------:R-:W-:-:S07]  /*9b30*/  IMAD R2, R3, R18, RZ ;  /* 0x0000001203027224 */ /* 0x000fce00078e02ff */
.L_x_378:
[----:B------:R-:W-:Y:S05]  /*9b40*/  BSYNC B1 ;  /* 0x0000000000017941 */ /* 0x000fea0003800000 */
.L_x_377:
        /* <DEDUP_REMOVED lines=12> */
.L_x_380:
[----:B------:R-:W-:Y:S05]  /*9c10*/  BSYNC B1 ;  /* 0x0000000000017941 */ /* 0x000fea0003800000 */
.L_x_379:
[----:B0-----:R-:W-:Y:S01]  /*9c20*/  @!P4 IMAD R3, R70, R17, R2 ;  /* 0x000000114603c224 */ /* 0x001fe200078e0202 */
[----:B------:R-:W-:Y:S04]  /*9c30*/  BSSY B1, `(.L_x_381) ;  /* 0x0000006000017945 */ /* 0x000fe80003800000 */
[----:B------:R0:W-:Y:S01]  /*9c40*/  @!P4 STG.E.U8 desc[UR36][R8.64+0x58], R3 ;  /* 0x000058030800c986 */ /* 0x0001e2000c101124 */
[----:B------:R-:W-:Y:S05]  /*9c50*/  @P3 BRA `(.L_x_382) ;  /* 0x00000000000c3947 */ /* 0x000fea0003800000 */
[----:B------:R-:W0:Y:S02]  /*9c60*/  LDG.E.U8 R16, desc[UR36][R154.64+0x59] ;  /* 0x000059249a107981 */ /* 0x000e24000c1e1100 */
[----:B0-----:R-:W-:-:S05]  /*9c70*/  PRMT R3, R16, 0x8880, RZ ;  /* 0x0000888010037816 */ /* 0x001fca00000000ff */
[----:B------:R-:W-:-:S07]  /*9c80*/  IMAD R2, R3, R18, RZ ;  /* 0x0000001203027224 */ /* 0x000fce00078e02ff */
.L_x_382:
[----:B------:R-:W-:Y:S05]  /*9c90*/  BSYNC B1 ;  /* 0x0000000000017941 */ /* 0x000fea0003800000 */
.L_x_381:
[----:B------:R-:W-:Y:S01]  /*9ca0*/  @!P3 IMAD R71, R71, R17, R2 ;  /* 0x000000114747b224 */ /* 0x000fe200078e0202 */
[----:B------:R-:W-:Y:S04]  /*9cb0*/  BSSY B1, `(.L_x_383) ;  /* 0x0000006000017945 */ /* 0x000fe80003800000 */
[----:B------:R0:W-:Y:S01]  /*9cc0*/  @!P3 STG.E.U8 desc[UR36][R8.64+0x59], R71 ;  /* 0x000059470800b986 */ /* 0x0001e2000c101124 */
[----:B------:R-:W-:Y:S05]  /*9cd0*/  @P5 BRA `(.L_x_384) ;  /* 0x00000000000c5947 */ /* 0x000fea0003800000 */
[----:B------:R-:W0:Y:S02]  /*9ce0*/  LDG.E.U8 R16, desc[UR36][R14.64+0x60] ;  /* 0x000060240e107981 */ /* 0x000e24000c1e1100 */
[----:B0-----:R-:W-:-:S05]  /*9cf0*/  PRMT R3, R16, 0x8880, RZ ;  /* 0x0000888010037816 */ /* 0x001fca00000000ff */
[----:B------:R-:W-:-:S07]  /*9d00*/  IMAD R2, R3, R18, RZ ;  /* 0x0000001203027224 */ /* 0x000fce00078e02ff */
.L_x_384:
[----:B------:R-:W-:Y:S05]  /*9d10*/  BSYNC B1 ;  /* 0x0000000000017941 */ /* 0x000fea0003800000 */
.L_x_383:
[----:B0-----:R-:W-:Y:S01]  /*9d20*/  @!P5 IMAD R3, R72, R17, R2 ;  /* 0x000000114803d224 */ /* 0x001fe200078e0202 */
[----:B------:R-:W-:Y:S04]  /*9d30*/  BSSY B1, `(.L_x_385) ;  /* 0x0000006000017945 */ /* 0x000fe80003800000 */
[----:B------:R0:W-:Y:S01]  /*9d40*/  @!P5 STG.E.U8 desc[UR36][R6.64+0x60], R3 ;  /* 0x000060030600d986 */ /* 0x0001e2000c101124 */
[----:B------:R-:W-:Y:S05]  /*9d50*/  @P6 BRA `(.L_x_386) ;  /* 0x00000000000c6947 */ /* 0x000fea0003800000 */
[----:B------:R-:W0:Y:S02]  /*9d60*/  LDG.E.U8 R16, desc[UR36][R14.64+0x61] ;  /* 0x000061240e107981 */ /* 0x000e24000c1e1100 */
[----:B0-----:R-:W-:-:S05]  /*9d70*/  PRMT R3, R16, 0x8880, RZ ;  /* 0x0000888010037816 */ /* 0x001fca00000000ff */
[----:B------:R-:W-:-:S07]  /*9d80*/  IMAD R2, R3, R18, RZ ;  /* 0x0000001203027224 */ /* 0x000fce00078e02ff */
.L_x_386:
[----:B------:R-:W-:Y:S05]  /*9d90*/  BSYNC B1 ;  /* 0x0000000000017941 */ /* 0x000fea0003800000 */
.L_x_385:
[----:B------:R-:W-:Y:S01]  /*9da0*/  @!P6 IMAD R73, R73, R17, R2 ;  /* 0x000000114949e224 */ /* 0x000fe200078e0202 */
[----:B------:R-:W-:Y:S04]  /*9db0*/  BSSY B1, `(.L_x_387) ;  /* 0x0000006000017945 */ /* 0x000fe80003800000 */
[----:B------:R0:W-:Y:S01]  /*9dc0*/  @!P6 STG.E.U8 desc[UR36][R6.64+0x61], R73 ;  /* 0x000061490600e986 */ /* 0x0001e2000c101124 */
[----:B------:R-:W-:Y:S05]  /*9dd0*/  @P1 BRA `(.L_x_388) ;  /* 0x00000000000c1947 */ /* 0x000fea0003800000 */
[----:B------:R-:W0:Y:S02]  /*9de0*/  LDG.E.U8 R16, desc[UR36][R154.64+0x60] ;  /* 0x000060249a107981 */ /* 0x000e24000c1e1100 */
[----:B0-----:R-:W-:-:S05]  /*9df0*/  PRMT R3, R16, 0x8880, RZ ;  /* 0x0000888010037816 */ /* 0x001fca00000000ff */
[----:B------:R-:W-:-:S07]  /*9e00*/  IMAD R2, R3, R18, RZ ;  /* 0x0000001203027224 */ /* 0x000fce00078e02ff */
.L_x_388:
[----:B------:R-:W-:Y:S05]  /*9e10*/  BSYNC B1 ;  /* 0x0000000000017941 */ /* 0x000fea0003800000 */
.L_x_387:
        /* <DEDUP_REMOVED lines=12> */
.L_x_390:
[----:B------:R-:W-:Y:S05]  /*9ee0*/  BSYNC B1 ;  /* 0x0000000000017941 */ /* 0x000fea0003800000 */
.L_x_389:
[----:B------:R-:W-:Y:S01]  /*9ef0*/  @!P4 IMAD R75, R75, R17, R2 ;  /* 0x000000114b4bc224 */ /* 0x000fe200078e0202 */
[----:B------:R-:W-:Y:S04]  /*9f00*/  BSSY B1, `(.L_x_391) ;  /* 0x0000006000017945 */ /* 0x000fe80003800000 */
[----:B------:R0:W-:Y:S01]  /*9f10*/  @!P4 STG.E.U8 desc[UR36][R8.64+0x61], R75 ;  /* 0x0000614b0800c986 */ /* 0x0001e2000c101124 */
[----:B------:R-:W-:Y:S05]  /*9f20*/  @P3 BRA `(.L_x_392) ;  /* 0x00000000000c3947 */ /* 0x000fea0003800000 */
[----:B------:R-:W0:Y:S02]  /*9f30*/  LDG.E.U8 R16, desc[UR36][R14.64+0x68] ;  /* 0x000068240e107981 */ /* 0x000e24000c1e1100 */
[----:B0-----:R-:W-:-:S05]  /*9f40*/  PRMT R3, R16, 0x8880, RZ ;  /* 0x0000888010037816 */ /* 0x001fca00000000ff */
[----:B------:R-:W-:-:S07]  /*9f50*/  IMAD R2, R3, R18, RZ ;  /* 0x0000001203027224 */ /* 0x000fce00078e02ff */
.L_x_392:
[----:B------:R-:W-:Y:S05]  /*9f60*/  BSYNC B1 ;  /* 0x0000000000017941 */ /* 0x000fea0003800000 */
.L_x_391:
[----:B0-----:R-:W-:Y:S01]  /*9f70*/  @!P3 IMAD R3, R76, R17, R2 ;  /* 0x000000114c03b224 */ /* 0x001fe200078e0202 */
[----:B------:R-:W-:Y:S04]  /*9f80*/  BSSY B1, `(.L_x_393) ;  /* 0x0000006000017945 */ /* 0x000fe80003800000 */
[----:B------:R0:W-:Y:S01]  /*9f90*/  @!P3 STG.E.U8 desc[UR36][R6.64+0x68], R3 ;  /* 0x000068030600b986 */ /* 0x0001e2000c101124 */
[----:B------:R-:W-:Y:S05]  /*9fa0*/  @P5 BRA `(.L_x_394) ;  /* 0x00000000000c5947 */ /* 0x000fea0003800000 */
[----:B------:R-:W0:Y:S02]  /*9fb0*/  LDG.E.U8 R16, desc[UR36][R14.64+0x69] ;  /* 0x000069240e107981 */ /* 0x000e24000c1e1100 */
[----:B0-----:R-:W-:-:S05]  /*9fc0*/  PRMT R3, R16, 0x8880, RZ ;  /* 0x0000888010037816 */ /* 0x001fca00000000ff */
[----:B------:R-:W-:-:S07]  /*9fd0*/  IMAD R2, R3, R18, RZ ;  /* 0x0000001203027224 */ /* 0x000fce00078e02ff */
.L_x_394:
[----:B------:R-:W-:Y:S05]  /*9fe0*/  BSYNC B1 ;  /* 0x0000000000017941 */ /* 0x000fea0003800000 */
.L_x_393:
[----:B------:R-:W-:Y:S01]  /*9ff0*/  @!P5 IMAD R77, R77, R17, R2 ;  /* 0x000000114d4dd224 */ /* 0x000fe200078e0202 */
[----:B------:R-:W-:Y:S04]  /*a000*/  BSSY B1, `(.L_x_395) ;  /* 0x0000006000017945 */ /* 0x000fe80003800000 */
[----:B------:R0:W-:Y:S01]  /*a010*/  @!P5 STG.E.U8 desc[UR36][R6.64+0x69], R77 ;  /* 0x0000694d0600d986 */ /* 0x0001e2000c101124 */
[----:B------:R-:W-:Y:S05]  /*a020*/  @P6 BRA `(.L_x_396) ;  /* 0x00000000000c6947 */ /* 0x000fea0003800000 */
[----:B------:R-:W0:Y:S02]  /*a030*/  LDG.E.U8 R16, desc[UR36][R154.64+0x68] ;  /* 0x000068249a107981 */ /* 0x000e24000c1e1100 */
[----:B0-----:R-:W-:-:S05]  /*a040*/  PRMT R3, R16, 0x8880, RZ ;  /* 0x0000888010037816 */ /* 0x001fca00000000ff */
[----:B------:R-:W-:-:S07]  /*a050*/  IMAD R2, R3, R18, RZ ;  /* 0x0000001203027224 */ /* 0x000fce00078e02ff */
.L_x_396:
[----:B------:R-:W-:Y:S05]  /*a060*/  BSYNC B1 ;  /* 0x0000000000017941 */ /* 0x000fea0003800000 */
.L_x_395:
[----:B0-----:R-:W-:Y:S01]  /*a070*/  @!P6 IMAD R3, R78, R17, R2 ;  /* 0x000000114e03e224 */ /* 0x001fe200078e0202 */
[----:B------:R-:W-:Y:S04]  /*a080*/  BSSY B1, `(.L_x_397) ;  /* 0x0000006000017945 */ /* 0x000fe80003800000 */
[----:B------:R0:W-:Y:S01]  /*a090*/  @!P6 STG.E.U8 desc[UR36][R8.64+0x68], R3 ;  /* 0x000068030800e986 */ /* 0x0001e2000c101124 */
[----:B------:R-:W-:Y:S05]  /*a0a0*/  @P1 BRA `(.L_x_398) ;  /* 0x00000000000c1947 */ /* 0x000fea0003800000 */
[----:B------:R-:W0:Y:S02]  /*a0b0*/  LDG.E.U8 R16, desc[UR36][R154.64+0x69] ;  /* 0x000069249a107981 */ /* 0x000e24000c1e1100 */
[----:B0-----:R-:W-:-:S05]  /*a0c0*/  PRMT R3, R16, 0x8880, RZ ;  /* 0x0000888010037816 */ /* 0x001fca00000000ff */
[----:B------:R-:W-:-:S07]  /*a0d0*/  IMAD R2, R3, R18, RZ ;  /* 0x0000001203027224 */ /* 0x000fce00078e02ff */
.L_x_398:
[----:B------:R-:W-:Y:S05]  /*a0e0*/  BSYNC B1 ;  /* 0x0000000000017941 */ /* 0x000fea0003800000 */
.L_x_397:
        /* <DEDUP_REMOVED lines=12> */
.L_x_400:
[----:B------:R-:W-:Y:S05]  /*a1b0*/  BSYNC B1 ;  /* 0x0000000000017941 */ /* 0x000fea0003800000 */
.L_x_399:
[----:B0-----:R-:W-:Y:S01]  /*a1c0*/  @!P4 IMAD R3, R80, R17, R2 ;  /* 0x000000115003c224 */ /* 0x001fe200078e0202 */
[----:B------:R-:W-:Y:S04]  /*a1d0*/  BSSY B1, `(.L_x_401) ;  /* 0x0000006000017945 */ /* 0x000fe80003800000 */
[----:B------:R0:W-:Y:S01]  /*a1e0*/  @!P4 STG.E.U8 desc[UR36][R6.64+0x70], R3 ;  /* 0x000070030600c986 */ /* 0x0001e2000c101124 */
[----:B------:R-:W-:Y:S05]  /*a1f0*/  @P3 BRA `(.L_x_402) ;  /* 0x00000000000c3947 */ /* 0x000fea0003800000 */
[----:B------:R-:W0:Y:S02]  /*a200*/  LDG.E.U8 R16, desc[UR36][R14.64+0x71] ;  /* 0x000071240e107981 */ /* 0x000e24000c1e1100 */
[----:B0-----:R-:W-:-:S05]  /*a210*/  PRMT R3, R16, 0x8880, RZ ;  /* 0x0000888010037816 */ /* 0x001fca00000000ff */
[----:B------:R-:W-:-:S07]  /*a220*/  IMAD R2, R3, R18, RZ ;  /* 0x0000001203027224 */ /* 0x000fce00078e02ff */
.L_x_402:
[----:B------:R-:W-:Y:S05]  /*a230*/  BSYNC B1 ;  /* 0x0000000000017941 */ /* 0x000fea0003800000 */
.L_x_401:
[----:B------:R-:W-:Y:S01]  /*a240*/  @!P3 IMAD R81, R81, R17, R2 ;  /* 0x000000115151b224 */ /* 0x000fe200078e0202 */
[----:B------:R-:W-:Y:S04]  /*a250*/  BSSY B1, `(.L_x_403) ;  /* 0x0000006000017945 */ /* 0x000fe80003800000 */
[----:B------:R0:W-:Y:S01]  /*a260*/  @!P3 STG.E.U8 desc[UR36][R6.64+0x71], R81 ;  /* 0x000071510600b986 */ /* 0x0001e2000c101124 */
[----:B------:R-:W-:Y:S05]  /*a270*/  @P5 BRA `(.L_x_404) ;  /* 0x00000000000c5947 */ /* 0x000fea0003800000 */
[----:B------:R-:W0:Y:S02]  /*a280*/  LDG.E.U8 R16, desc[UR36][R154.64+0x70] ;  /* 0x000070249a107981 */ /* 0x000e24000c1e1100 */
[----:B0-----:R-:W-:-:S05]  /*a290*/  PRMT R3, R16, 0x8880, RZ ;  /* 0x0000888010037816 */ /* 0x001fca00000000ff */
[----:B------:R-:W-:-:S07]  /*a2a0*/  IMAD R2, R3, R18, RZ ;  /* 0x0000001203027224 */ /* 0x000fce00078e02ff */
.L_x_404:
[----:B------:R-:W-:Y:S05]  /*a2b0*/  BSYNC B1 ;  /* 0x0000000000017941 */ /* 0x000fea0003800000 */
.L_x_403:
[----:B0-----:R-:W-:Y:S01]  /*a2c0*/  @!P5 IMAD R3, R82, R17, R2 ;  /* 0x000000115203d224 */ /* 0x001fe200078e0202 */
[----:B------:R-:W-:Y:S04]  /*a2d0*/  BSSY B1, `(.L_x_405) ;  /* 0x0000006000017945 */ /* 0x000fe80003800000 */
[----:B------:R0:W-:Y:S01]  /*a2e0*/  @!P5 STG.E.U8 desc[UR36][R8.64+0x70], R3 ;  /* 0x000070030800d986 */ /* 0x0001e2000c101124 */
[----:B------:R-:W-:Y:S05]  /*a2f0*/  @P6 BRA `(.L_x_406) ;  /* 0x00000000000c6947 */ /* 0x000fea0003800000 */
[----:B------:R-:W0:Y:S02]  /*a300*/  LDG.E.U8 R16, desc[UR36][R154.64+0x71] ;  /* 0x000071249a107981 */ /* 0x000e24000c1e1100 */
[----:B0-----:R-:W-:-:S05]  /*a310*/  PRMT R3, R16, 0x8880, RZ ;  /* 0x0000888010037816 */ /* 0x001fca00000000ff */
[----:B------:R-:W-:-:S07]  /*a320*/  IMAD R2, R3, R18, RZ ;  /* 0x0000001203027224 */ /* 0x000fce00078e02ff */
.L_x_406:
[----:B------:R-:W-:Y:S05]  /*a330*/  BSYNC B1 ;  /* 0x0000000000017941 */ /* 0x000fea0003800000 */
.L_x_405:
[----:B------:R-:W-:Y:S01]  /*a340*/  @!P6 IMAD R83, R83, R17, R2 ;  /* 0x000000115353e224 */ /* 0x000fe200078e0202 */
[----:B------:R-:W-:Y:S04]  /*a350*/  BSSY B1, `(.L_x_407) ;  /* 0x0000006000017945 */ /* 0x000fe80003800000 */
[----:B------:R0:W-:Y:S01]  /*a360*/  @!P6 STG.E.U8 desc[UR36][R8.64+0x71], R83 ;  /* 0x000071530800e986 */ /* 0x0001e2000c101124 */
[----:B------:R-:W-:Y:S05]  /*a370*/  @P1 BRA `(.L_x_408) ;  /* 0x00000000000c1947 */ /* 0x000fea0003800000 */
[----:B------:R-:W0:Y:S02]  /*a380*/  LDG.E.U8 R16, desc[UR36][R14.64+0x78] ;  /* 0x000078240e107981 */ /* 0x000e24000c1e1100 */
[----:B0-----:R-:W-:-:S05]  /*a390*/  PRMT R3, R16, 0x8880, RZ ;  /* 0x0000888010037816 */ /* 0x001fca00000000ff */
[----:B------:R-:W-:-:S07]  /*a3a0*/  IMAD R2, R3, R18, RZ ;  /* 0x0000001203027224 */ /* 0x000fce00078e02ff */
.L_x_408:
[----:B------:R-:W-:Y:S05]  /*a3b0*/  BSYNC B1 ;  /* 0x0000000000017941 */ /* 0x000fea0003800000 */
.L_x_407:
        /* <DEDUP_REMOVED lines=12> */
.L_x_410:
[----:B------:R-:W-:Y:S05]  /*a480*/  BSYNC B1 ;  /* 0x0000000000017941 */ /* 0x000fea0003800000 */
.L_x_409:
[----:B------:R-:W-:Y:S01]  /*a490*/  @!P4 IMAD R85, R85, R17, R2 ;  /* 0x000000115555c224 */ /* 0x000fe200078e0202 */
[----:B------:R-:W-:Y:S04]  /*a4a0*/  BSSY B1, `(.L_x_411) ;  /* 0x0000006000017945 */ /* 0x000fe80003800000 */
[----:B------:R0:W-:Y:S01]  /*a4b0*/  @!P4 STG.E.U8 desc[UR36][R6.64+0x79], R85 ;  /* 0x000079550600c986 */ /* 0x0001e2000c101124 */
[----:B------:R-:W-:Y:S05]  /*a4c0*/  @P3 BRA `(.L_x_412) ;  /* 0x00000000000c3947 */ /* 0x000fea0003800000 */
[----:B------:R-:W0:Y:S02]  /*a4d0*/  LDG.E.U8 R16, desc[UR36][R154.64+0x78] ;  /* 0x000078249a107981 */ /* 0x000e24000c1e1100 */
[----:B0-----:R-:W-:-:S05]  /*a4e0*/  PRMT R3, R16, 0x8880, RZ ;  /* 0x0000888010037816 */ /* 0x001fca00000000ff */
[----:B------:R-:W-:-:S07]  /*a4f0*/  IMAD R2, R3, R18, RZ ;  /* 0x0000001203027224 */ /* 0x000fce00078e02ff */
.L_x_412:
[----:B------:R-:W-:Y:S05]  /*a500*/  BSYNC B1 ;  /* 0x0000000000017941 */ /* 0x000fea0003800000 */
.L_x_411:
[----:B0-----:R-:W-:Y:S01]  /*a510*/  @!P3 IMAD R3, R86, R17, R2 ;  /* 0x000000115603b224 */ /* 0x001fe200078e0202 */
[----:B------:R-:W-:Y:S04]  /*a520*/  BSSY B1, `(.L_x_413) ;  /* 0x0000006000017945 */ /* 0x000fe80003800000 */
[----:B------:R0:W-:Y:S01]  /*a530*/  @!P3 STG.E.U8 desc[UR36][R8.64+0x78], R3 ;  /* 0x000078030800b986 */ /* 0x0001e2000c101124 */
[----:B------:R-:W-:Y:S05]  /*a540*/  @P5 BRA `(.L_x_414) ;  /* 0x00000000000c5947 */ /* 0x000fea0003800000 */
[----:B------:R-:W0:Y:S02]  /*a550*/  LDG.E.U8 R16, desc[UR36][R154.64+0x79] ;  /* 0x000079249a107981 */ /* 0x000e24000c1e1100 */
[----:B0-----:R-:W-:-:S05]  /*a560*/  PRMT R3, R16, 0x8880, RZ ;  /* 0x0000888010037816 */ /* 0x001fca00000000ff */
[----:B------:R-:W-:-:S07]  /*a570*/  IMAD R2, R3, R18, RZ ;  /* 0x0000001203027224 */ /* 0x000fce00078e02ff */
.L_x_414:
[----:B------:R-:W-:Y:S05]  /*a580*/  BSYNC B1 ;  /* 0x0000000000017941 */ /* 0x000fea0003800000 */
.L_x_413:
[----:B------:R-:W-:Y:S01]  /*a590*/  @!P5 IMAD R87, R87, R17, R2 ;  /* 0x000000115757d224 */ /* 0x000fe200078e0202 */
[----:B------:R-:W-:Y:S04]  /*a5a0*/  BSSY B1, `(.L_x_415) ;  /* 0x0000006000017945 */ /* 0x000fe80003800000 */
[----:B------:R0:W-:Y:S01]  /*a5b0*/  @!P5 STG.E.U8 desc[UR36][R8.64+0x79], R87 ;  /* 0x000079570800d986 */ /* 0x0001e2000c101124 */
[----:B------:R-:W-:Y:S05]  /*a5c0*/  @P6 BRA `(.L_x_416) ;  /* 0x00000000000c6947 */ /* 0x000fea0003800000 */
[----:B------:R-:W0:Y:S02]  /*a5d0*/  LDG.E.U8 R16, desc[UR36][R14.64+0x80] ;  /* 0x000080240e107981 */ /* 0x000e24000c1e1100 */
[----:B0-----:R-:W-:-:S05]  /*a5e0*/  PRMT R3, R16, 0x8880, RZ ;  /* 0x0000888010037816 */ /* 0x001fca00000000ff */
[----:B------:R-:W-:-:S07]  /*a5f0*/  IMAD R2, R3, R18, RZ ;  /* 0x0000001203027224 */ /* 0x000fce00078e02ff */
.L_x_416:
[----:B------:R-:W-:Y:S05]  /*a600*/  BSYNC B1 ;  /* 0x0000000000017941 */ /* 0x000fea0003800000 */
.L_x_415:
[----:B0-----:R-:W-:Y:S01]  /*a610*/  @!P6 IMAD R3, R88, R17, R2 ;  /* 0x000000115803e224 */ /* 0x001fe200078e0202 */
[----:B------:R-:W-:Y:S04]  /*a620*/  BSSY B1, `(.L_x_417) ;  /* 0x0000006000017945 */ /* 0x000fe80003800000 */
[----:B------:R0:W-:Y:S01]  /*a630*/  @!P6 STG.E.U8 desc[UR36][R6.64+0x80], R3 ;  /* 0x000080030600e986 */ /* 0x0001e2000c101124 */
[----:B------:R-:W-:Y:S05]  /*a640*/  @P1 BRA `(.L_x_418) ;  /* 0x00000000000c1947 */ /* 0x000fea0003800000 */
[----:B------:R-:W0:Y:S02]  /*a650*/  LDG.E.U8 R16, desc[UR36][R14.64+0x81] ;  /* 0x000081240e107981 */ /* 0x000e24000c1e1100 */
[----:B0-----:R-:W-:-:S05]  /*a660*/  PRMT R3, R16, 0x8880, RZ ;  /* 0x0000888010037816 */ /* 0x001fca00000000ff */
[----:B------:R-:W-:-:S07]  /*a670*/  IMAD R2, R3, R18, RZ ;  /* 0x0000001203027224 */ /* 0x000fce00078e02ff */
.L_x_418:
[----:B------:R-:W-:Y:S05]  /*a680*/  BSYNC B1 ;  /* 0x0000000000017941 */ /* 0x000fea0003800000 */
.L_x_417:
        /* <DEDUP_REMOVED lines=12> */
.L_x_420:
[----:B------:R-:W-:Y:S05]  /*a750*/  BSYNC B1 ;  /* 0x0000000000017941 */ /* 0x000fea0003800000 */
.L_x_419:
[----:B0-----:R-:W-:Y:S01]  /*a760*/  @!P4 IMAD R3, R90, R17, R2 ;  /* 0x000000115a03c224 */ /* 0x001fe200078e0202 */
[----:B------:R-:W-:Y:S04]  /*a770*/  BSSY B1, `(.L_x_421) ;  /* 0x0000006000017945 */ /* 0x000fe80003800000 */
[----:B------:R0:W-:Y:S01]  /*a780*/  @!P4 STG.E.U8 desc[UR36][R8.64+0x80], R3 ;  /* 0x000080030800c986 */ /* 0x0001e2000c101124 */
[----:B------:R-:W-:Y:S05]  /*a790*/  @P3 BRA `(.L_x_422) ;  /* 0x00000000000c3947 */ /* 0x000fea0003800000 */
[----:B------:R-:W0:Y:S02]  /*a7a0*/  LDG.E.U8 R16, desc[UR36][R154.64+0x81] ;  /* 0x000081249a107981 */ /* 0x000e24000c1e1100 */
[----:B0-----:R-:W-:-:S05]  /*a7b0*/  PRMT R3, R16, 0x8880, RZ ;  /* 0x0000888010037816 */ /* 0x001fca00000000ff */
[----:B------:R-:W-:-:S07]  /*a7c0*/  IMAD R2, R3, R18, RZ ;  /* 0x0000001203027224 */ /* 0x000fce00078e02ff */
.L_x_422:
[----:B------:R-:W-:Y:S05]  /*a7d0*/  BSYNC B1 ;  /* 0x0000000000017941 */ /* 0x000fea0003800000 */
.L_x_421:
[----:B------:R-:W-:Y:S01]  /*a7e0*/  @!P3 IMAD R91, R91, R17, R2 ;  /* 0x000000115b5bb224 */ /* 0x000fe200078e0202 */
[----:B------:R-:W-:Y:S04]  /*a7f0*/  BSSY B1, `(.L_x_423) ;  /* 0x0000006000017945 */ /* 0x000fe80003800000 */
[----:B------:R0:W-:Y:S01]  /*a800*/  @!P3 STG.E.U8 desc[UR36][R8.64+0x81], R91 ;  /* 0x0000815b0800b986 */ /* 0x0001e2000c101124 */
[----:B------:R-:W-:Y:S05]  /*a810*/  @P5 BRA `(.L_x_424) ;  /* 0x00000000000c5947 */ /* 0x000fea0003800000 */
[----:B------:R-:W0:Y:S02]  /*a820*/  LDG.E.U8 R16, desc[UR36][R14.64+0x88] ;  /* 0x000088240e107981 */ /* 0x000e24000c1e1100 */
[----:B0-----:R-:W-:-:S05]  /*a830*/  PRMT R3, R16, 0x8880, RZ ;  /* 0x0000888010037816 */ /* 0x001fca00000000ff */
[----:B------:R-:W-:-:S07]  /*a840*/  IMAD R2, R3, R18, RZ ;  /* 0x0000001203027224 */ /* 0x000fce00078e02ff */
.L_x_424:
[----:B------:R-:W-:Y:S05]  /*a850*/  BSYNC B1 ;  /* 0x0000000000017941 */ /* 0x000fea0003800000 */
.L_x_423:
[----:B0-----:R-:W-:Y:S01]  /*a860*/  @!P5 IMAD R3, R92, R17, R2 ;  /* 0x000000115c03d224 */ /* 0x001fe200078e0202 */
[----:B------:R-:W-:Y:S04]  /*a870*/  BSSY B1, `(.L_x_425) ;  /* 0x0000006000017945 */ /* 0x000fe80003800000 */
[----:B------:R0:W-:Y:S01]  /*a880*/  @!P5 STG.E.U8 desc[UR36][R6.64+0x88], R3 ;  /* 0x000088030600d986 */ /* 0x0001e2000c101124 */
[----:B------:R-:W-:Y:S05]  /*a890*/  @P6 BRA `(.L_x_426) ;  /* 0x00000000000c6947 */ /* 0x000fea0003800000 */
[----:B------:R-:W0:Y:S02]  /*a8a0*/  LDG.E.U8 R16, desc[UR36][R14.64+0x89] ;  /* 0x000089240e107981 */ /* 0x000e24000c1e1100 */
[----:B0-----:R-:W-:-:S05]  /*a8b0*/  PRMT R3, R16, 0x8880, RZ ;  /* 0x0000888010037816 */ /* 0x001fca00000000ff */
[----:B------:R-:W-:-:S07]  /*a8c0*/  IMAD R2, R3, R18, RZ ;  /* 0x0000001203027224 */ /* 0x000fce00078e02ff */
.L_x_426:
[----:B------:R-:W-:Y:S05]  /*a8d0*/  BSYNC B1 ;  /* 0x0000000000017941 */ /* 0x000fea0003800000 */
.L_x_425:
[----:B------:R-:W-:Y:S01]  /*a8e0*/  @!P6 IMAD R93, R93, R17, R2 ;  /* 0x000000115d5de224 */ /* 0x000fe200078e0202 */
[----:B------:R-:W-:Y:S04]  /*a8f0*/  BSSY B1, `(.L_x_427) ;  /* 0x0000006000017945 */ /* 0x000fe80003800000 */
[----:B------:R0:W-:Y:S01]  /*a900*/  @!P6 STG.E.U8 desc[UR36][R6.64+0x89], R93 ;  /* 0x0000895d0600e986 */ /* 0x0001e2000c101124 */
[----:B------:R-:W-:Y:S05]  /*a910*/  @P1 BRA `(.L_x_428) ;  /* 0x00000000000c1947 */ /* 0x000fea0003800000 */
[----:B------:R-:W0:Y:S02]  /*a920*/  LDG.E.U8 R16, desc[UR36][R154.64+0x88] ;  /* 0x000088249a107981 */ /* 0x000e24000c1e1100 */
[----:B0-----:R-:W-:-:S05]  /*a930*/  PRMT R3, R16, 0x8880, RZ ;  /* 0x0000888010037816 */ /* 0x001fca00000000ff */
[----:B------:R-:W-:-:S07]  /*a940*/  IMAD R2, R3, R18, RZ ;  /* 0x0000001203027224 */ /* 0x000fce00078e02ff */
.L_x_428:
[----:B------:R-:W-:Y:S05]  /*a950*/  BSYNC B1 ;  /* 0x0000000000017941 */ /* 0x000fea0003800000 */
.L_x_427:
        /* <DEDUP_REMOVED lines=12> */
.L_x_430:
[----:B------:R-:W-:Y:S05]  /*aa20*/  BSYNC B1 ;  /* 0x0000000000017941 */ /* 0x000fea0003800000 */
.L_x_429:
[----:B------:R-:W-:Y:S01]  /*aa30*/  @!P4 IMAD R95, R95, R17, R2 ;  /* 0x000000115f5fc224 */ /* 0x000fe200078e0202 */
[----:B------:R-:W-:Y:S04]  /*aa40*/  BSSY B1, `(.L_x_431) ;  /* 0x0000006000017945 */ /* 0x000fe80003800000 */
[----:B------:R0:W-:Y:S01]  /*aa50*/  @!P4 STG.E.U8 desc[UR36][R8.64+0x89], R95 ;  /* 0x0000895f0800c986 */ /* 0x0001e2000c101124 */
[----:B------:R-:W-:Y:S05]  /*aa60*/  @P3 BRA `(.L_x_432) ;  /* 0x00000000000c3947 */ /* 0x000fea0003800000 */
[----:B------:R-:W0:Y:S02]  /*aa70*/  LDG.E.U8 R16, desc[UR36][R14.64+0x90] ;  /* 0x000090240e107981 */ /* 0x000e24000c1e1100 */
[----:B0-----:R-:W-:-:S05]  /*aa80*/  PRMT R3, R16, 0x8880, RZ ;  /* 0x0000888010037816 */ /* 0x001fca00000000ff */
[----:B------:R-:W-:-:S07]  /*aa90*/  IMAD R2, R3, R18, RZ ;  /* 0x0000001203027224 */ /* 0x000fce00078e02ff */
.L_x_432:
[----:B------:R-:W-:Y:S05]  /*aaa0*/  BSYNC B1 ;  /* 0x0000000000017941 */ /* 0x000fea0003800000 */
.L_x_431:
[----:B0-----:R-:W-:Y:S01]  /*aab0*/  @!P3 IMAD R3, R96, R17, R2 ;  /* 0x000000116003b224 */ /* 0x001fe200078e0202 */
[----:B------:R-:W-:Y:S04]  /*aac0*/  BSSY B1, `(.L_x_433) ;  /* 0x0000006000017945 */ /* 0x000fe80003800000 */
[----:B------:R0:W-:Y:S01]  /*aad0*/  @!P3 STG.E.U8 desc[UR36][R6.64+0x90], R3 ;  /* 0x000090030600b986 */ /* 0x0001e2000c101124 */
[----:B------:R-:W-:Y:S05]  /*aae0*/  @P5 BRA `(.L_x_434) ;  /* 0x00000000000c5947 */ /* 0x000fea0003800000 */
[----:B------:R-:W0:Y:S02]  /*aaf0*/  LDG.E.U8 R16, desc[UR36][R14.64+0x91] ;  /* 0x000091240e107981 */ /* 0x000e24000c1e1100 */
[----:B0-----:R-:W-:-:S05]  /*ab00*/  PRMT R3, R16, 0x8880, RZ ;  /* 0x0000888010037816 */ /* 0x001fca00000000ff */
[----:B------:R-:W-:-:S07]  /*ab10*/  IMAD R2, R3, R18, RZ ;  /* 0x0000001203027224 */ /* 0x000fce00078e02ff */
.L_x_434:
[----:B------:R-:W-:Y:S05]  /*ab20*/  BSYNC B1 ;  /* 0x0000000000017941 */ /* 0x000fea0003800000 */
.L_x_433:
[----:B------:R-:W-:Y:S01]  /*ab30*/  @!P5 IMAD R97, R97, R17, R2 ;  /* 0x000000116161d224 */ /* 0x000fe200078e0202 */
[----:B------:R-:W-:Y:S04]  /*ab40*/  BSSY B1, `(.L_x_435) ;  /* 0x0000006000017945 */ /* 0x000fe80003800000 */
[----:B------:R0:W-:Y:S01]  /*ab50*/  @!P5 STG.E.U8 desc[UR36][R6.64+0x91], R97 ;  /* 0x000091610600d986 */ /* 0x0001e2000c101124 */
[----:B------:R-:W-:Y:S05]  /*ab60*/  @P6 BRA `(.L_x_436) ;  /* 0x00000000000c6947 */ /* 0x000fea0003800000 */
[----:B------:R-:W0:Y:S02]  /*ab70*/  LDG.E.U8 R16, desc[UR36][R154.64+0x90] ;  /* 0x000090249a107981 */ /* 0x000e24000c1e1100 */
[----:B0-----:R-:W-:-:S05]  /*ab80*/  PRMT R3, R16, 0x8880, RZ ;  /* 0x0000888010037816 */ /* 0x001fca00000000ff */
[----:B------:R-:W-:-:S07]  /*ab90*/  IMAD R2, R3, R18, RZ ;  /* 0x0000001203027224 */ /* 0x000fce00078e02ff */
.L_x_436:
[----:B------:R-:W-:Y:S05]  /*aba0*/  BSYNC B1 ;  /* 0x0000000000017941 */ /* 0x000fea0003800000 */
.L_x_435:
[----:B0-----:R-:W-:Y:S01]  /*abb0*/  @!P6 IMAD R3, R98, R17, R2 ;  /* 0x000000116203e224 */ /* 0x001fe200078e0202 */
[----:B------:R-:W-:Y:S04]  /*abc0*/  BSSY B1, `(.L_x_437) ;  /* 0x0000006000017945 */ /* 0x000fe80003800000 */
[----:B------:R0:W-:Y:S01]  /*abd0*/  @!P6 STG.E.U8 desc[UR36][R8.64+0x90], R3 ;  /* 0x000090030800e986 */ /* 0x0001e2000c101124 */
[----:B------:R-:W-:Y:S05]  /*abe0*/  @P1 BRA `(.L_x_438) ;  /* 0x00000000000c1947 */ /* 0x000fea0003800000 */
[----:B------:R-:W0:Y:S02]  /*abf0*/  LDG.E.U8 R16, desc[UR36][R154.64+0x91] ;  /* 0x000091249a107981 */ /* 0x000e24000c1e1100 */
[----:B0-----:R-:W-:-:S05]  /*ac00*/  PRMT R3, R16, 0x8880, RZ ;  /* 0x0000888010037816 */ /* 0x001fca00000000ff */
[----:B------:R-:W-:-:S07]  /*ac10*/  IMAD R2, R3, R18, RZ ;  /* 0x0000001203027224 */ /* 0x000fce00078e02ff */
.L_x_438:
[----:B------:R-:W-:Y:S05]  /*ac20*/  BSYNC B1 ;  /* 0x0000000000017941 */ /* 0x000fea0003800000 */
.L_x_437:
        /* <DEDUP_REMOVED lines=12> */
.L_x_440:
[----:B------:R-:W-:Y:S05]  /*acf0*/  BSYNC B1 ;  /* 0x0000000000017941 */ /* 0x000fea0003800000 */
.L_x_439:
[----:B0-----:R-:W-:Y:S01]  /*ad00*/  @!P4 IMAD R3, R100, R17, R2 ;  /* 0x000000116403c224 */ /* 0x001fe200078e0202 */
[----:B------:R-:W-:Y:S04]  /*ad10*/  BSSY B1, `(.L_x_441) ;  /* 0x0000006000017945 */ /* 0x000fe80003800000 */
[----:B------:R0:W-:Y:S01]  /*ad20*/  @!P4 STG.E.U8 desc[UR36][R6.64+0x98], R3 ;  /* 0x000098030600c986 */ /* 0x0001e2000c101124 */
[----:B------:R-:W-:Y:S05]  /*ad30*/  @P3 BRA `(.L_x_442) ;  /* 0x00000000000c3947 */ /* 0x000fea0003800000 */
[----:B------:R-:W0:Y:S02]  /*ad40*/  LDG.E.U8 R16, desc[UR36][R14.64+0x99] ;  /* 0x000099240e107981 */ /* 0x000e24000c1e1100 */
[----:B0-----:R-:W-:-:S05]  /*ad50*/  PRMT R3, R16, 0x8880, RZ ;  /* 0x0000888010037816 */ /* 0x001fca00000000ff */
[----:B------:R-:W-:-:S07]  /*ad60*/  IMAD R2, R3, R18, RZ ;  /* 0x0000001203027224 */ /* 0x000fce00078e02ff */
.L_x_442:
[----:B------:R-:W-:Y:S05]  /*ad70*/  BSYNC B1 ;  /* 0x0000000000017941 */ /* 0x000fea0003800000 */
.L_x_441:
[----:B------:R-:W-:Y:S01]  /*ad80*/  @!P3 IMAD R101, R101, R17, R2 ;  /* 0x000000116565b224 */ /* 0x000fe200078e0202 */
[----:B------:R-:W-:Y:S04]  /*ad90*/  BSSY B1, `(.L_x_443) ;  /* 0x0000006000017945 */ /* 0x000fe80003800000 */
[----:B------:R0:W-:Y:S01]  /*ada0*/  @!P3 STG.E.U8 desc[UR36][R6.64+0x99], R101 ;  /* 0x000099650600b986 */ /* 0x0001e2000c101124 */
[----:B------:R-:W-:Y:S05]  /*adb0*/  @P5 BRA `(.L_x_444) ;  /* 0x00000000000c5947 */ /* 0x000fea0003800000 */
[----:B------:R-:W0:Y:S02]  /*adc0*/  LDG.E.U8 R16, desc[UR36][R154.64+0x98] ;  /* 0x000098249a107981 */ /* 0x000e24000c1e1100 */
[----:B0-----:R-:W-:-:S05]  /*add0*/  PRMT R3, R16, 0x8880, RZ ;  /* 0x0000888010037816 */ /* 0x001fca00000000ff */
[----:B------:R-:W-:-:S07]  /*ade0*/  IMAD R2, R3, R18, RZ ;  /* 0x0000001203027224 */ /* 0x000fce00078e02ff */
.L_x_444:
[----:B------:R-:W-:Y:S05]  /*adf0*/  BSYNC B1 ;  /* 0x0000000000017941 */ /* 0x000fea0003800000 */
.L_x_443:
[----:B0-----:R-:W-:Y:S01]  /*ae00*/  @!P5 IMAD R3, R102, R17, R2 ;  /* 0x000000116603d224 */ /* 0x001fe200078e0202 */
[----:B------:R-:W-:Y:S04]  /*ae10*/  BSSY B1, `(.L_x_445) ;  /* 0x0000006000017945 */ /* 0x000fe80003800000 */
[----:B------:R0:W-:Y:S01]  /*ae20*/  @!P5 STG.E.U8 desc[UR36][R8.64+0x98], R3 ;  /* 0x000098030800d986 */ /* 0x0001e2000c101124 */
[----:B------:R-:W-:Y:S05]  /*ae30*/  @P6 BRA `(.L_x_446) ;  /* 0x00000000000c6947 */ /* 0x000fea0003800000 */
[----:B------:R-:W0:Y:S02]  /*ae40*/  LDG.E.U8 R16, desc[UR36][R154.64+0x99] ;  /* 0x000099249a107981 */ /* 0x000e24000c1e1100 */
[----:B0-----:R-:W-:-:S05]  /*ae50*/  PRMT R3, R16, 0x8880, RZ ;  /* 0x0000888010037816 */ /* 0x001fca00000000ff */
[----:B------:R-:W-:-:S07]  /*ae60*/  IMAD R2, R3, R18, RZ ;  /* 0x0000001203027224 */ /* 0x000fce00078e02ff */
.L_x_446:
[----:B------:R-:W-:Y:S05]  /*ae70*/  BSYNC B1 ;  /* 0x0000000000017941 */ /* 0x000fea0003800000 */
.L_x_445:
[----:B------:R-:W-:Y:S01]  /*ae80*/  @!P6 IMAD R103, R103, R17, R2 ;  /* 0x000000116767e224 */ /* 0x000fe200078e0202 */
[----:B------:R-:W-:Y:S04]  /*ae90*/  BSSY B1, `(.L_x_447) ;  /* 0x0000006000017945 */ /* 0x000fe80003800000 */
[----:B------:R0:W-:Y:S01]  /*aea0*/  @!P6 STG.E.U8 desc[UR36][R8.64+0x99], R103 ;  /* 0x000099670800e986 */ /* 0x0001e2000c101124 */
[----:B------:R-:W-:Y:S05]  /*aeb0*/  @P1 BRA `(.L_x_448) ;  /* 0x00000000000c1947 */ /* 0x000fea0003800000 */
[----:B------:R-:W0:Y:S02]  /*aec0*/  LDG.E.U8 R16, desc[UR36][R14.64+0xa0] ;  /* 0x0000a0240e107981 */ /* 0x000e24000c1e1100 */
[----:B0-----:R-:W-:-:S05]  /*aed0*/  PRMT R3, R16, 0x8880, RZ ;  /* 0x0000888010037816 */ /* 0x001fca00000000ff */
[----:B------:R-:W-:-:S07]  /*aee0*/  IMAD R2, R3, R18, RZ ;  /* 0x0000001203027224 */ /* 0x000fce00078e02ff */
.L_x_448:
[----:B------:R-:W-:Y:S05]  /*aef0*/  BSYNC B1 ;  /* 0x0000000000017941 */ /* 0x000fea0003800000 */
.L_x_447:
        /* <DEDUP_REMOVED lines=12> */
.L_x_450:
[----:B------:R-:W-:Y:S05]  /*afc0*/  BSYNC B1 ;  /* 0x0000000000017941 */ /* 0x000fea0003800000 */
.L_x_449:
[----:B------:R-:W-:Y:S01]  /*afd0*/  @!P4 IMAD R105, R105, R17, R2 ;  /* 0x000000116969c224 */ /* 0x000fe200078e0202 */
[----:B------:R-:W-:Y:S04]  /*afe0*/  BSSY B1, `(.L_x_451) ;  /* 0x0000006000017945 */ /* 0x000fe80003800000 */
[----:B------:R0:W-:Y:S01]  /*aff0*/  @!P4 STG.E.U8 desc[UR36][R6.64+0xa1], R105 ;  /* 0x0000a1690600c986 */ /* 0x0001e2000c101124 */
[----:B------:R-:W-:Y:S05]  /*b000*/  @P3 BRA `(.L_x_452) ;  /* 0x00000000000c3947 */ /* 0x000fea0003800000 */
[----:B------:R-:W0:Y:S02]  /*b010*/  LDG.E.U8 R16, desc[UR36][R154.64+0xa0] ;  /* 0x0000a0249a107981 */ /* 0x000e24000c1e1100 */
[----:B0-----:R-:W-:-:S05]  /*b020*/  PRMT R3, R16, 0x8880, RZ ;  /* 0x0000888010037816 */ /* 0x001fca00000000ff */
[----:B------:R-:W-:-:S07]  /*b030*/  IMAD R2, R3, R18, RZ ;  /* 0x0000001203027224 */ /* 0x000fce00078e02ff */
.L_x_452:
[----:B------:R-:W-:Y:S05]  /*b040*/  BSYNC B1 ;  /* 0x0000000000017941 */ /* 0x000fea0003800000 */
.L_x_451:
[----:B0-----:R-:W-:Y:S01]  /*b050*/  @!P3 IMAD R3, R106, R17, R2 ;  /* 0x000000116a03b224 */ /* 0x001fe200078e0202 */
[----:B------:R-:W-:Y:S04]  /*b060*/  BSSY B1, `(.L_x_453) ;  /* 0x0000006000017945 */ /* 0x000fe80003800000 */
[----:B------:R0:W-:Y:S01]  /*b070*/  @!P3 STG.E.U8 desc[UR36][R8.64+0xa0], R3 ;  /* 0x0000a0030800b986 */ /* 0x0001e2000c101124 */
[----:B------:R-:W-:Y:S05]  /*b080*/  @P5 BRA `(.L_x_454) ;  /* 0x00000000000c5947 */ /* 0x000fea0003800000 */
[----:B------:R-:W0:Y:S02]  /*b090*/  LDG.E.U8 R16, desc[UR36][R154.64+0xa1] ;  /* 0x0000a1249a107981 */ /* 0x000e24000c1e1100 */
[----:B0-----:R-:W-:-:S05]  /*b0a0*/  PRMT R3, R16, 0x8880, RZ ;  /* 0x0000888010037816 */ /* 0x001fca00000000ff */
[----:B------:R-:W-:-:S07]  /*b0b0*/  IMAD R2, R3, R18, RZ ;  /* 0x0000001203027224 */ /* 0x000fce00078e02ff */
.L_x_454:
[----:B------:R-:W-:Y:S05]  /*b0c0*/  BSYNC B1 ;  /* 0x0000000000017941 */ /* 0x000fea0003800000 */
.L_x_453:
[----:B------:R-:W-:Y:S01]  /*b0d0*/  @!P5 IMAD R107, R107, R17, R2 ;  /* 0x000000116b6bd224 */ /* 0x000fe200078e0202 */
[----:B------:R-:W-:Y:S04]  /*b0e0*/  BSSY B1, `(.L_x_455) ;  /* 0x0000006000017945 */ /* 0x000fe80003800000 */
[----:B------:R0:W-:Y:S01]  /*b0f0*/  @!P5 STG.E.U8 desc[UR36][R8.64+0xa1], R107 ;  /* 0x0000a16b0800d986 */ /* 0x0001e2000c101124 */
[----:B------:R-:W-:Y:S05]  /*b100*/  @P6 BRA `(.L_x_456) ;  /* 0x00000000000c6947 */ /* 0x000fea0003800000 */
[----:B------:R-:W0:Y:S02]  /*b110*/  LDG.E.U8 R16, desc[UR36][R14.64+0xa8] ;  /* 0x0000a8240e107981 */ /* 0x000e24000c1e1100 */
[----:B0-----:R-:W-:-:S05]  /*b120*/  PRMT R3, R16, 0x8880, RZ ;  /* 0x0000888010037816 */ /* 0x001fca00000000ff */
[----:B------:R-:W-:-:S07]  /*b130*/  IMAD R2, R3, R18, RZ ;  /* 0x0000001203027224 */ /* 0x000fce00078e02ff */
.L_x_456:
[----:B------:R-:W-:Y:S05]  /*b140*/  BSYNC B1 ;  /* 0x0000000000017941 */ /* 0x000fea0003800000 */
.L_x_455:
[----:B0-----:R-:W-:Y:S01]  /*b150*/  @!P6 IMAD R3, R108, R17, R2 ;  /* 0x000000116c03e224 */ /* 0x001fe200078e0202 */
[----:B------:R-:W-:Y:S04]  /*b160*/  BSSY B1, `(.L_x_457) ;  /* 0x0000006000017945 */ /* 0x000fe80003800000 */
[----:B------:R0:W-:Y:S01]  /*b170*/  @!P6 STG.E.U8 desc[UR36][R6.64+0xa8], R3 ;  /* 0x0000a8030600e986 */ /* 0x0001e2000c101124 */
[----:B------:R-:W-:Y:S05]  /*b180*/  @P1 BRA `(.L_x_458) ;  /* 0x00000000000c1947 */ /* 0x000fea0003800000 */
[----:B------:R-:W0:Y:S02]  /*b190*/  LDG.E.U8 R16, desc[UR36][R14.64+0xa9] ;  /* 0x0000a9240e107981 */ /* 0x000e24000c1e1100 */
[----:B0-----:R-:W-:-:S05]  /*b1a0*/  PRMT R3, R16, 0x8880, RZ ;  /* 0x0000888010037816 */ /* 0x001fca00000000ff */
[----:B------:R-:W-:-:S07]  /*b1b0*/  IMAD R2, R3, R18, RZ ;  /* 0x0000001203027224 */ /* 0x000fce00078e02ff */
.L_x_458:
[----:B------:R-:W-:Y:S05]  /*b1c0*/  BSYNC B1 ;  /* 0x0000000000017941 */ /* 0x000fea0003800000 */
.L_x_457:
        /* <DEDUP_REMOVED lines=12> */
.L_x_460:
[----:B------:R-:W-:Y:S05]  /*b290*/  BSYNC B1 ;  /* 0x0000000000017941 */ /* 0x000fea0003800000 */
.L_x_459:
[----:B0-----:R-:W-:Y:S01]  /*b2a0*/  @!P4 IMAD R3, R110, R17, R2 ;  /* 0x000000116e03c224 */ /* 0x001fe200078e0202 */
[----:B------:R-:W-:Y:S04]  /*b2b0*/  BSSY B1, `(.L_x_461) ;  /* 0x0000006000017945 */ /* 0x000fe80003800000 */
[----:B------:R0:W-:Y:S01]  /*b2c0*/  @!P4 STG.E.U8 desc[UR36][R8.64+0xa8], R3 ;  /* 0x0000a8030800c986 */ /* 0x0001e2000c101124 */
[----:B------:R-:W-:Y:S05]  /*b2d0*/  @P3 BRA `(.L_x_462) ;  /* 0x00000000000c3947 */ /* 0x000fea0003800000 */
[----:B------:R-:W0:Y:S02]  /*b2e0*/  LDG.E.U8 R16, desc[UR36][R154.64+0xa9] ;  /* 0x0000a9249a107981 */ /* 0x000e24000c1e1100 */
[----:B0-----:R-:W-:-:S05]  /*b2f0*/  PRMT R3, R16, 0x8880, RZ ;  /* 0x0000888010037816 */ /* 0x001fca00000000ff */
[----:B------:R-:W-:-:S07]  /*b300*/  IMAD R2, R3, R18, RZ ;  /* 0x0000001203027224 */ /* 0x000fce00078e02ff */
.L_x_462:
[----:B------:R-:W-:Y:S05]  /*b310*/  BSYNC B1 ;  /* 0x0000000000017941 */ /* 0x000fea0003800000 */
.L_x_461:
[----:B------:R-:W-:Y:S01]  /*b320*/  @!P3 IMAD R111, R111, R17, R2 ;  /* 0x000000116f6fb224 */ /* 0x000fe200078e0202 */
[----:B------:R-:W-:Y:S04]  /*b330*/  BSSY B1, `(.L_x_463) ;  /* 0x0000006000017945 */ /* 0x000fe80003800000 */
[----:B------:R0:W-:Y:S01]  /*b340*/  @!P3 STG.E.U8 desc[UR36][R8.64+0xa9], R111 ;  /* 0x0000a96f0800b986 */ /* 0x0001e2000c101124 */
[----:B------:R-:W-:Y:S05]  /*b350*/  @P5 BRA `(.L_x_464) ;  /* 0x00000000000c5947 */ /* 0x000fea0003800000 */
[----:B------:R-:W0:Y:S02]  /*b360*/  LDG.E.U8 R16, desc[UR36][R14.64+0xb0] ;  /* 0x0000b0240e107981 */ /* 0x000e24000c1e1100 */
[----:B0-----:R-:W-:-:S05]  /*b370*/  PRMT R3, R16, 0x8880, RZ ;  /* 0x0000888010037816 */ /* 0x001fca00000000ff */
[----:B------:R-:W-:-:S07]  /*b380*/  IMAD R2, R3, R18, RZ ;  /* 0x0000001203027224 */ /* 0x000fce00078e02ff */
.L_x_464:
[----:B------:R-:W-:Y:S05]  /*b390*/  BSYNC B1 ;  /* 0x0000000000017941 */ /* 0x000fea0003800000 */
.L_x_463:
[----:B0-----:R-:W-:Y:S01]  /*b3a0*/  @!P5 IMAD R3, R112, R17, R2 ;  /* 0x000000117003d224 */ /* 0x001fe200078e0202 */
[----:B------:R-:W-:Y:S04]  /*b3b0*/  BSSY B1, `(.L_x_465) ;  /* 0x0000006000017945 */ /* 0x000fe80003800000 */
[----:B------:R0:W-:Y:S01]  /*b3c0*/  @!P5 STG.E.U8 desc[UR36][R6.64+0xb0], R3 ;  /* 0x0000b0030600d986 */ /* 0x0001e2000c101124 */
[----:B------:R-:W-:Y:S05]  /*b3d0*/  @P6 BRA `(.L_x_466) ;  /* 0x00000000000c6947 */ /* 0x000fea0003800000 */
[----:B------:R-:W0:Y:S02]  /*b3e0*/  LDG.E.U8 R16, desc[UR36][R14.64+0xb1] ;  /* 0x0000b1240e107981 */ /* 0x000e24000c1e1100 */
[----:B0-----:R-:W-:-:S05]  /*b3f0*/  PRMT R3, R16, 0x8880, RZ ;  /* 0x0000888010037816 */ /* 0x001fca00000000ff */
[----:B------:R-:W-:-:S07]  /*b400*/  IMAD R2, R3, R18, RZ ;  /* 0x0000001203027224 */ /* 0x000fce00078e02ff */
.L_x_466:
[----:B------:R-:W-:Y:S05]  /*b410*/  BSYNC B1 ;  /* 0x0000000000017941 */ /* 0x000fea0003800000 */
.L_x_465:
[----:B------:R-:W-:Y:S01]  /*b420*/  @!P6 IMAD R113, R113, R17, R2 ;  /* 0x000000117171e224 */ /* 0x000fe200078e0202 */
[----:B------:R-:W-:Y:S04]  /*b430*/  BSSY B1, `(.L_x_467) ;  /* 0x0000006000017945 */ /* 0x000fe80003800000 */
[----:B------:R0:W-:Y:S01]  /*b440*/  @!P6 STG.E.U8 desc[UR36][R6.64+0xb1], R113 ;  /* 0x0000b1710600e986 */ /* 0x0001e2000c101124 */
[----:B------:R-:W-:Y:S05]  /*b450*/  @P1 BRA `(.L_x_468) ;  /* 0x00000000000c1947 */ /* 0x000fea0003800000 */
[----:B------:R-:W0:Y:S02]  /*b460*/  LDG.E.U8 R16, desc[UR36][R154.64+0xb0] ;  /* 0x0000b0249a107981 */ /* 0x000e24000c1e1100 */
[----:B0-----:R-:W-:-:S05]  /*b470*/  PRMT R3, R16, 0x8880, RZ ;  /* 0x0000888010037816 */ /* 0x001fca00000000ff */
[----:B------:R-:W-:-:S07]  /*b480*/  IMAD R2, R3, R18, RZ ;  /* 0x0000001203027224 */ /* 0x000fce00078e02ff */
.L_x_468:
[----:B------:R-:W-:Y:S05]  /*b490*/  BSYNC B1 ;  /* 0x0000000000017941 */ /* 0x000fea0003800000 */
.L_x_467:
        /* <DEDUP_REMOVED lines=12> */
.L_x_470:
[----:B------:R-:W-:Y:S05]  /*b560*/  BSYNC B1 ;  /* 0x0000000000017941 */ /* 0x000fea0003800000 */
.L_x_469:
[----:B------:R-:W-:Y:S01]  /*b570*/  @!P4 IMAD R115, R115, R17, R2 ;  /* 0x000000117373c224 */ /* 0x000fe200078e0202 */
[----:B------:R-:W-:Y:S04]  /*b580*/  BSSY B1, `(.L_x_471) ;  /* 0x0000006000017945 */ /* 0x000fe80003800000 */
[----:B------:R0:W-:Y:S01]  /*b590*/  @!P4 STG.E.U8 desc[UR36][R8.64+0xb1], R115 ;  /* 0x0000b1730800c986 */ /* 0x0001e2000c101124 */
[----:B------:R-:W-:Y:S05]  /*b5a0*/  @P3 BRA `(.L_x_472) ;  /* 0x00000000000c3947 */ /* 0x000fea0003800000 */
[----:B------:R-:W0:Y:S02]  /*b5b0*/  LDG.E.U8 R16, desc[UR36][R14.64+0xb8] ;  /* 0x0000b8240e107981 */ /* 0x000e24000c1e1100 */
[----:B0-----:R-:W-:-:S05]  /*b5c0*/  PRMT R3, R16, 0x8880, RZ ;  /* 0x0000888010037816 */ /* 0x001fca00000000ff */
[----:B------:R-:W-:-:S07]  /*b5d0*/  IMAD R2, R3, R18, RZ ;  /* 0x0000001203027224 */ /* 0x000fce00078e02ff */
.L_x_472:
[----:B------:R-:W-:Y:S05]  /*b5e0*/  BSYNC B1 ;  /* 0x0000000000017941 */ /* 0x000fea0003800000 */
.L_x_471:
[----:B0-----:R-:W-:Y:S01]  /*b5f0*/  @!P3 IMAD R3, R116, R17, R2 ;  /* 0x000000117403b224 */ /* 0x001fe200078e0202 */
[----:B------:R-:W-:Y:S04]  /*b600*/  BSSY B1, `(.L_x_473) ;  /* 0x0000006000017945 */ /* 0x000fe80003800000 */
[----:B------:R0:W-:Y:S01]  /*b610*/  @!P3 STG.E.U8 desc[UR36][R6.64+0xb8], R3 ;  /* 0x0000b8030600b986 */ /* 0x0001e2000c101124 */
[----:B------:R-:W-:Y:S05]  /*b620*/  @P5 BRA `(.L_x_474) ;  /* 0x00000000000c5947 */ /* 0x000fea0003800000 */
[----:B------:R-:W0:Y:S02]  /*b630*/  LDG.E.U8 R16, desc[UR36][R14.64+0xb9] ;  /* 0x0000b9240e107981 */ /* 0x000e24000c1e1100 */
[----:B0-----:R-:W-:-:S05]  /*b640*/  PRMT R3, R16, 0x8880, RZ ;  /* 0x0000888010037816 */ /* 0x001fca00000000ff */
[----:B------:R-:W-:-:S07]  /*b650*/  IMAD R2, R3, R18, RZ ;  /* 0x0000001203027224 */ /* 0x000fce00078e02ff */
.L_x_474:
[----:B------:R-:W-:Y:S05]  /*b660*/  BSYNC B1 ;  /* 0x0000000000017941 */ /* 0x000fea0003800000 */
.L_x_473:
[----:B------:R-:W-:Y:S01]  /*b670*/  @!P5 IMAD R117, R117, R17, R2 ;  /* 0x000000117575d224 */ /* 0x000fe200078e0202 */
[----:B------:R-:W-:Y:S04]  /*b680*/  BSSY B1, `(.L_x_475) ;  /* 0x0000006000017945 */ /* 0x000fe80003800000 */
[----:B------:R0:W-:Y:S01]  /*b690*/  @!P5 STG.E.U8 desc[UR36][R6.64+0xb9], R117 ;  /* 0x0000b9750600d986 */ /* 0x0001e2000c101124 */
[----:B------:R-:W-:Y:S05]  /*b6a0*/  @P6 BRA `(.L_x_476) ;  /* 0x00000000000c6947 */ /* 0x000fea0003800000 */
[----:B------:R-:W0:Y:S02]  /*b6b0*/  LDG.E.U8 R16, desc[UR36][R154.64+0xb8] ;  /* 0x0000b8249a107981 */ /* 0x000e24000c1e1100 */
[----:B0-----:R-:W-:-:S05]  /*b6c0*/  PRMT R3, R16, 0x8880, RZ ;  /* 0x0000888010037816 */ /* 0x001fca00000000ff */
[----:B------:R-:W-:-:S07]  /*b6d0*/  IMAD R2, R3, R18, RZ ;  /* 0x0000001203027224 */ /* 0x000fce00078e02ff */
.L_x_476:
[----:B------:R-:W-:Y:S05]  /*b6e0*/  BSYNC B1 ;  /* 0x0000000000017941 */ /* 0x000fea0003800000 */
.L_x_475:
[----:B0-----:R-:W-:Y:S01]  /*b6f0*/  @!P6 IMAD R3, R118, R17, R2 ;  /* 0x000000117603e224 */ /* 0x001fe200078e0202 */
[----:B------:R-:W-:Y:S04]  /*b700*/  BSSY B1, `(.L_x_477) ;  /* 0x0000006000017945 */ /* 0x000fe80003800000 */
[----:B------:R0:W-:Y:S01]  /*b710*/  @!P6 STG.E.U8 desc[UR36][R8.64+0xb8], R3 ;  /* 0x0000b8030800e986 */ /* 0x0001e2000c101124 */
[----:B------:R-:W-:Y:S05]  /*b720*/  @P1 BRA `(.L_x_478) ;  /* 0x00000000000c1947 */ /* 0x000fea0003800000 */
[----:B------:R-:W0:Y:S02]  /*b730*/  LDG.E.U8 R16, desc[UR36][R154.64+0xb9] ;  /* 0x0000b9249a107981 */ /* 0x000e24000c1e1100 */
[----:B0-----:R-:W-:-:S05]  /*b740*/  PRMT R3, R16, 0x8880, RZ ;  /* 0x0000888010037816 */ /* 0x001fca00000000ff */
[----:B------:R-:W-:-:S07]  /*b750*/  IMAD R2, R3, R18, RZ ;  /* 0x0000001203027224 */ /* 0x000fce00078e02ff */
.L_x_478:
[----:B------:R-:W-:Y:S05]  /*b760*/  BSYNC B1 ;  /* 0x0000000000017941 */ /* 0x000fea0003800000 */
.L_x_477:
        /* <DEDUP_REMOVED lines=12> */
.L_x_480:
[----:B------:R-:W-:Y:S05]  /*b830*/  BSYNC B1 ;  /* 0x0000000000017941 */ /* 0x000fea0003800000 */
.L_x_479:
[----:B0-----:R-:W-:Y:S01]  /*b840*/  @!P4 IMAD R3, R120, R17, R2 ;  /* 0x000000117803c224 */ /* 0x001fe200078e0202 */
[----:B------:R-:W-:Y:S04]  /*b850*/  BSSY B1, `(.L_x_481) ;  /* 0x0000006000017945 */ /* 0x000fe80003800000 */
[----:B------:R0:W-:Y:S01]  /*b860*/  @!P4 STG.E.U8 desc[UR36][R6.64+0xc0], R3 ;  /* 0x0000c0030600c986 */ /* 0x0001e2000c101124 */
[----:B------:R-:W-:Y:S05]  /*b870*/  @P3 BRA `(.L_x_482) ;  /* 0x00000000000c3947 */ /* 0x000fea0003800000 */
[----:B------:R-:W0:Y:S02]  /*b880*/  LDG.E.U8 R16, desc[UR36][R14.64+0xc1] ;  /* 0x0000c1240e107981 */ /* 0x000e24000c1e1100 */
[----:B0-----:R-:W-:-:S05]  /*b890*/  PRMT R3, R16, 0x8880, RZ ;  /* 0x0000888010037816 */ /* 0x001fca00000000ff */
[----:B------:R-:W-:-:S07]  /*b8a0*/  IMAD R2, R3, R18, RZ ;  /* 0x0000001203027224 */ /* 0x000fce00078e02ff */
.L_x_482:
[----:B------:R-:W-:Y:S05]  /*b8b0*/  BSYNC B1 ;  /* 0x0000000000017941 */ /* 0x000fea0003800000 */
.L_x_481:
[----:B------:R-:W-:Y:S01]  /*b8c0*/  @!P3 IMAD R121, R121, R17, R2 ;  /* 0x000000117979b224 */ /* 0x000fe200078e0202 */
[----:B------:R-:W-:Y:S04]  /*b8d0*/  BSSY B1, `(.L_x_483) ;  /* 0x0000006000017945 */ /* 0x000fe80003800000 */
[----:B------:R0:W-:Y:S01]  /*b8e0*/  @!P3 STG.E.U8 desc[UR36][R6.64+0xc1], R121 ;  /* 0x0000c1790600b986 */ /* 0x0001e2000c101124 */
[----:B------:R-:W-:Y:S05]  /*b8f0*/  @P5 BRA `(.L_x_484) ;  /* 0x00000000000c5947 */ /* 0x000fea0003800000 */
[----:B------:R-:W0:Y:S02]  /*b900*/  LDG.E.U8 R16, desc[UR36][R154.64+0xc0] ;  /* 0x0000c0249a107981 */ /* 0x000e24000c1e1100 */
[----:B0-----:R-:W-:-:S05]  /*b910*/  PRMT R3, R16, 0x8880, RZ ;  /* 0x0000888010037816 */ /* 0x001fca00000000ff */
[----:B------:R-:W-:-:S07]  /*b920*/  IMAD R2, R3, R18, RZ ;  /* 0x0000001203027224 */ /* 0x000fce00078e02ff */
.L_x_484:
[----:B------:R-:W-:Y:S05]  /*b930*/  BSYNC B1 ;  /* 0x0000000000017941 */ /* 0x000fea0003800000 */
.L_x_483:
[----:B0-----:R-:W-:Y:S01]  /*b940*/  @!P5 IMAD R3, R122, R17, R2 ;  /* 0x000000117a03d224 */ /* 0x001fe200078e0202 */
[----:B------:R-:W-:Y:S04]  /*b950*/  BSSY B1, `(.L_x_485) ;  /* 0x0000006000017945 */ /* 0x000fe80003800000 */
[----:B------:R0:W-:Y:S01]  /*b960*/  @!P5 STG.E.U8 desc[UR36][R8.64+0xc0], R3 ;  /* 0x0000c0030800d986 */ /* 0x0001e2000c101124 */
[----:B------:R-:W-:Y:S05]  /*b970*/  @P6 BRA `(.L_x_486) ;  /* 0x00000000000c6947 */ /* 0x000fea0003800000 */
[----:B------:R-:W0:Y:S02]  /*b980*/  LDG.E.U8 R16, desc[UR36][R154.64+0xc1] ;  /* 0x0000c1249a107981 */ /* 0x000e24000c1e1100 */
[----:B0-----:R-:W-:-:S05]  /*b990*/  PRMT R3, R16, 0x8880, RZ ;  /* 0x0000888010037816 */ /* 0x001fca00000000ff */
[----:B------:R-:W-:-:S07]  /*b9a0*/  IMAD R2, R3, R18, RZ ;  /* 0x0000001203027224 */ /* 0x000fce00078e02ff */
.L_x_486:
[----:B------:R-:W-:Y:S05]  /*b9b0*/  BSYNC B1 ;  /* 0x0000000000017941 */ /* 0x000fea0003800000 */
.L_x_485:
[----:B------:R-:W-:Y:S01]  /*b9c0*/  @!P6 IMAD R123, R123, R17, R2 ;  /* 0x000000117b7be224 */ /* 0x000fe200078e0202 */
[----:B------:R-:W-:Y:S04]  /*b9d0*/  BSSY B1, `(.L_x_487) ;  /* 0x0000006000017945 */ /* 0x000fe80003800000 */
[----:B------:R0:W-:Y:S01]  /*b9e0*/  @!P6 STG.E.U8 desc[UR36][R8.64+0xc1], R123 ;  /* 0x0000c17b0800e986 */ /* 0x0001e2000c101124 */
[----:B------:R-:W-:Y:S05]  /*b9f0*/  @P1 BRA `(.L_x_488) ;  /* 0x00000000000c1947 */ /* 0x000fea0003800000 */
[----:B------:R-:W0:Y:S02]  /*ba00*/  LDG.E.U8 R16, desc[UR36][R14.64+0xc8] ;  /* 0x0000c8240e107981 */ /* 0x000e24000c1e1100 */
[----:B0-----:R-:W-:-:S05]  /*ba10*/  PRMT R3, R16, 0x8880, RZ ;  /* 0x0000888010037816 */ /* 0x001fca00000000ff */
[----:B------:R-:W-:-:S07]  /*ba20*/  IMAD R2, R3, R18, RZ ;  /* 0x0000001203027224 */ /* 0x000fce00078e02ff */
.L_x_488:
[----:B------:R-:W-:Y:S05]  /*ba30*/  BSYNC B1 ;  /* 0x0000000000017941 */ /* 0x000fea0003800000 */
.L_x_487:
        /* <DEDUP_REMOVED lines=12> */
.L_x_490:
[----:B------:R-:W-:Y:S05]  /*bb00*/  BSYNC B1 ;  /* 0x0000000000017941 */ /* 0x000fea0003800000 */
.L_x_489:
[----:B------:R-:W-:Y:S01]  /*bb10*/  @!P4 IMAD R125, R125, R17, R2 ;  /* 0x000000117d7dc224 */ /* 0x000fe200078e0202 */
[----:B------:R-:W-:Y:S04]  /*bb20*/  BSSY B1, `(.L_x_491) ;  /* 0x0000006000017945 */ /* 0x000fe80003800000 */
[----:B------:R0:W-:Y:S01]  /*bb30*/  @!P4 STG.E.U8 desc[UR36][R6.64+0xc9], R125 ;  /* 0x0000c97d0600c986 */ /* 0x0001e2000c101124 */
[----:B------:R-:W-:Y:S05]  /*bb40*/  @P3 BRA `(.L_x_492) ;  /* 0x00000000000c3947 */ /* 0x000fea0003800000 */
[----:B------:R-:W0:Y:S02]  /*bb50*/  LDG.E.U8 R16, desc[UR36][R154.64+0xc8] ;  /* 0x0000c8249a107981 */ /* 0x000e24000c1e1100 */
[----:B0-----:R-:W-:-:S05]  /*bb60*/  PRMT R3, R16, 0x8880, RZ ;  /* 0x0000888010037816 */ /* 0x001fca00000000ff */
[----:B------:R-:W-:-:S07]  /*bb70*/  IMAD R2, R3, R18, RZ ;  /* 0x0000001203027224 */ /* 0x000fce00078e02ff */
.L_x_492:
[----:B------:R-:W-:Y:S05]  /*bb80*/  BSYNC B1 ;  /* 0x0000000000017941 */ /* 0x000fea0003800000 */
.L_x_491:
[----:B0-----:R-:W-:Y:S01]  /*bb90*/  @!P3 IMAD R3, R126, R17, R2 ;  /* 0x000000117e03b224 */ /* 0x001fe200078e0202 */
[----:B------:R-:W-:Y:S04]  /*bba0*/  BSSY B1, `(.L_x_493) ;  /* 0x0000006000017945 */ /* 0x000fe80003800000 */
[----:B------:R0:W-:Y:S01]  /*bbb0*/  @!P3 STG.E.U8 desc[UR36][R8.64+0xc8], R3 ;  /* 0x0000c8030800b986 */ /* 0x0001e2000c101124 */
[----:B------:R-:W-:Y:S05]  /*bbc0*/  @P5 BRA `(.L_x_494) ;  /* 0x00000000000c5947 */ /* 0x000fea0003800000 */
[----:B------:R-:W0:Y:S02]  /*bbd0*/  LDG.E.U8 R16, desc[UR36][R154.64+0xc9] ;  /* 0x0000c9249a107981 */ /* 0x000e24000c1e1100 */
[----:B0-----:R-:W-:-:S05]  /*bbe0*/  PRMT R3, R16, 0x8880, RZ ;  /* 0x0000888010037816 */ /* 0x001fca00000000ff */
[----:B------:R-:W-:-:S07]  /*bbf0*/  IMAD R2, R3, R18, RZ ;  /* 0x0000001203027224 */ /* 0x000fce00078e02ff */
.L_x_494:
[----:B------:R-:W-:Y:S05]  /*bc00*/  BSYNC B1 ;  /* 0x0000000000017941 */ /* 0x000fea0003800000 */
.L_x_493:
[----:B------:R-:W-:Y:S01]  /*bc10*/  @!P5 IMAD R127, R127, R17, R2 ;  /* 0x000000117f7fd224 */ /* 0x000fe200078e0202 */
[----:B------:R-:W-:Y:S04]  /*bc20*/  BSSY B1, `(.L_x_495) ;  /* 0x0000006000017945 */ /* 0x000fe80003800000 */
[----:B------:R0:W-:Y:S01]  /*bc30*/  @!P5 STG.E.U8 desc[UR36][R8.64+0xc9], R127 ;  /* 0x0000c97f0800d986 */ /* 0x0001e2000c101124 */
[----:B------:R-:W-:Y:S05]  /*bc40*/  @P6 BRA `(.L_x_496) ;  /* 0x00000000000c6947 */ /* 0x000fea0003800000 */
[----:B------:R-:W0:Y:S02]  /*bc50*/  LDG.E.U8 R16, desc[UR36][R14.64+0xd0] ;  /* 0x0000d0240e107981 */ /* 0x000e24000c1e1100 */
[----:B0-----:R-:W-:-:S05]  /*bc60*/  PRMT R3, R16, 0x8880, RZ ;  /* 0x0000888010037816 */ /* 0x001fca00000000ff */
[----:B------:R-:W-:-:S07]  /*bc70*/  IMAD R2, R3, R18, RZ ;  /* 0x0000001203027224 */ /* 0x000fce00078e02ff */
.L_x_496:
[----:B------:R-:W-:Y:S05]  /*bc80*/  BSYNC B1 ;  /* 0x0000000000017941 */ /* 0x000fea0003800000 */
.L_x_495:
[----:B0-----:R-:W-:Y:S01]  /*bc90*/  @!P6 IMAD R3, R128, R17, R2 ;  /* 0x000000118003e224 */ /* 0x001fe200078e0202 */
[----:B------:R-:W-:Y:S04]  /*bca0*/  BSSY B1, `(.L_x_497) ;  /* 0x0000006000017945 */ /* 0x000fe80003800000 */
[----:B------:R0:W-:Y:S01]  /*bcb0*/  @!P6 STG.E.U8 desc[UR36][R6.64+0xd0], R3 ;  /* 0x0000d0030600e986 */ /* 0x0001e2000c101124 */
[----:B------:R-:W-:Y:S05]  /*bcc0*/  @P1 BRA `(.L_x_498) ;  /* 0x00000000000c1947 */ /* 0x000fea0003800000 */
[----:B------:R-:W0:Y:S02]  /*bcd0*/  LDG.E.U8 R16, desc[UR36][R14.64+0xd1] ;  /* 0x0000d1240e107981 */ /* 0x000e24000c1e1100 */
[----:B0-----:R-:W-:-:S05]  /*bce0*/  PRMT R3, R16, 0x8880, RZ ;  /* 0x0000888010037816 */ /* 0x001fca00000000ff */
[----:B------:R-:W-:-:S07]  /*bcf0*/  IMAD R2, R3, R18, RZ ;  /* 0x0000001203027224 */ /* 0x000fce00078e02ff */
.L_x_498:
[----:B------:R-:W-:Y:S05]  /*bd00*/  BSYNC B1 ;  /* 0x0000000000017941 */ /* 0x000fea0003800000 */
.L_x_497:
        /* <DEDUP_REMOVED lines=12> */
.L_x_500:
[----:B------:R-:W-:Y:S05]  /*bdd0*/  BSYNC B1 ;  /* 0x0000000000017941 */ /* 0x000fea0003800000 */
.L_x_499:
[----:B0-----:R-:W-:Y:S01]  /*bde0*/  @!P4 IMAD R3, R130, R17, R2 ;  /* 0x000000118203c224 */ /* 0x001fe200078e0202 */
[----:B------:R-:W-:Y:S04]  /*bdf0*/  BSSY B1, `(.L_x_501) ;  /* 0x0000006000017945 */ /* 0x000fe80003800000 */
[----:B------:R0:W-:Y:S01]  /*be00*/  @!P4 STG.E.U8 desc[UR36][R8.64+0xd0], R3 ;  /* 0x0000d0030800c986 */ /* 0x0001e2000c101124 */
[----:B------:R-:W-:Y:S05]  /*be10*/  @P3 BRA `(.L_x_502) ;  /* 0x00000000000c3947 */ /* 0x000fea0003800000 */
[----:B------:R-:W0:Y:S02]  /*be20*/  LDG.E.U8 R16, desc[UR36][R154.64+0xd1] ;  /* 0x0000d1249a107981 */ /* 0x000e24000c1e1100 */
[----:B0-----:R-:W-:-:S05]  /*be30*/  PRMT R3, R16, 0x8880, RZ ;  /* 0x0000888010037816 */ /* 0x001fca00000000ff */
[----:B------:R-:W-:-:S07]  /*be40*/  IMAD R2, R3, R18, RZ ;  /* 0x0000001203027224 */ /* 0x000fce00078e02ff */
.L_x_502:
[----:B------:R-:W-:Y:S05]  /*be50*/  BSYNC B1 ;  /* 0x0000000000017941 */ /* 0x000fea0003800000 */
.L_x_501:
[----:B------:R-:W-:Y:S01]  /*be60*/  @!P3 IMAD R131, R131, R17, R2 ;  /* 0x000000118383b224 */ /* 0x000fe200078e0202 */
[----:B------:R-:W-:Y:S04]  /*be70*/  BSSY B1, `(.L_x_503) ;  /* 0x0000006000017945 */ /* 0x000fe80003800000 */
[----:B------:R0:W-:Y:S01]  /*be80*/  @!P3 STG.E.U8 desc[UR36][R8.64+0xd1], R131 ;  /* 0x0000d1830800b986 */ /* 0x0001e2000c101124 */
[----:B------:R-:W-:Y:S05]  /*be90*/  @P5 BRA `(.L_x_504) ;  /* 0x00000000000c5947 */ /* 0x000fea0003800000 */
[----:B------:R-:W0:Y:S02]  /*bea0*/  LDG.E.U8 R16, desc[UR36][R14.64+0xd8] ;  /* 0x0000d8240e107981 */ /* 0x000e24000c1e1100 */
[----:B0-----:R-:W-:-:S05]  /*beb0*/  PRMT R3, R16, 0x8880, RZ ;  /* 0x0000888010037816 */ /* 0x001fca00000000ff */
[----:B------:R-:W-:-:S07]  /*bec0*/  IMAD R2, R3, R18, RZ ;  /* 0x0000001203027224 */ /* 0x000fce00078e02ff */
.L_x_504:
[----:B------:R-:W-:Y:S05]  /*bed0*/  BSYNC B1 ;  /* 0x0000000000017941 */ /* 0x000fea0003800000 */
.L_x_503:
[----:B0-----:R-:W-:Y:S01]  /*bee0*/  @!P5 IMAD R3, R132, R17, R2 ;  /* 0x000000118403d224 */ /* 0x001fe200078e0202 */
[----:B------:R-:W-:Y:S04]  /*bef0*/  BSSY B1, `(.L_x_505) ;  /* 0x0000006000017945 */ /* 0x000fe80003800000 */
[----:B------:R0:W-:Y:S01]  /*bf00*/  @!P5 STG.E.U8 desc[UR36][R6.64+0xd8], R3 ;  /* 0x0000d8030600d986 */ /* 0x0001e2000c101124 */
[----:B------:R-:W-:Y:S05]  /*bf10*/  @P6 BRA `(.L_x_506) ;  /* 0x00000000000c6947 */ /* 0x000fea0003800000 */
[----:B------:R-:W0:Y:S02]  /*bf20*/  LDG.E.U8 R16, desc[UR36][R14.64+0xd9] ;  /* 0x0000d9240e107981 */ /* 0x000e24000c1e1100 */
[----:B0-----:R-:W-:-:S05]  /*bf30*/  PRMT R3, R16, 0x8880, RZ ;  /* 0x0000888010037816 */ /* 0x001fca00000000ff */
[----:B------:R-:W-:-:S07]  /*bf40*/  IMAD R2, R3, R18, RZ ;  /* 0x0000001203027224 */ /* 0x000fce00078e02ff */
.L_x_506:
[----:B------:R-:W-:Y:S05]  /*bf50*/  BSYNC B1 ;  /* 0x0000000000017941 */ /* 0x000fea0003800000 */
.L_x_505:
[----:B------:R-:W-:Y:S01]  /*bf60*/  @!P6 IMAD R133, R133, R17, R2 ;  /* 0x000000118585e224 */ /* 0x000fe200078e0202 */
[----:B------:R-:W-:Y:S04]  /*bf70*/  BSSY B1, `(.L_x_507) ;  /* 0x0000006000017945 */ /* 0x000fe80003800000 */
[----:B------:R0:W-:Y:S01]  /*bf80*/  @!P6 STG.E.U8 desc[UR36][R6.64+0xd9], R133 ;  /* 0x0000d9850600e986 */ /* 0x0001e2000c101124 */
[----:B------:R-:W-:Y:S05]  /*bf90*/  @P1 BRA `(.L_x_508) ;  /* 0x00000000000c1947 */ /* 0x000fea0003800000 */
[----:B------:R-:W0:Y:S02]  /*bfa0*/  LDG.E.U8 R16, desc[UR36][R154.64+0xd8] ;  /* 0x0000d8249a107981 */ /* 0x000e24000c1e1100 */
[----:B0-----:R-:W-:-:S05]  /*bfb0*/  PRMT R3, R16, 0x8880, RZ ;  /* 0x0000888010037816 */ /* 0x001fca00000000ff */
[----:B------:R-:W-:-:S07]  /*bfc0*/  IMAD R2, R3, R18, RZ ;  /* 0x0000001203027224 */ /* 0x000fce00078e02ff */
.L_x_508:
[----:B------:R-:W-:Y:S05]  /*bfd0*/  BSYNC B1 ;  /* 0x0000000000017941 */ /* 0x000fea0003800000 */
.L_x_507:
        /* <DEDUP_REMOVED lines=12> */
.L_x_510:
[----:B------:R-:W-:Y:S05]  /*c0a0*/  BSYNC B1 ;  /* 0x0000000000017941 */ /* 0x000fea0003800000 */
.L_x_509:
[----:B------:R-:W-:Y:S01]  /*c0b0*/  @!P4 IMAD R135, R135, R17, R2 ;  /* 0x000000118787c224 */ /* 0x000fe200078e0202 */
[----:B------:R-:W-:Y:S04]  /*c0c0*/  BSSY B1, `(.L_x_511) ;  /* 0x0000006000017945 */ /* 0x000fe80003800000 */
[----:B------:R0:W-:Y:S01]  /*c0d0*/  @!P4 STG.E.U8 desc[UR36][R8.64+0xd9], R135 ;  /* 0x0000d9870800c986 */ /* 0x0001e2000c101124 */
[----:B------:R-:W-:Y:S05]  /*c0e0*/  @P3 BRA `(.L_x_512) ;  /* 0x00000000000c3947 */ /* 0x000fea0003800000 */
[----:B------:R-:W0:Y:S02]  /*c0f0*/  LDG.E.U8 R16, desc[UR36][R14.64+0xe0] ;  /* 0x0000e0240e107981 */ /* 0x000e24000c1e1100 */
[----:B0-----:R-:W-:-:S05]  /*c100*/  PRMT R3, R16, 0x8880, RZ ;  /* 0x0000888010037816 */ /* 0x001fca00000000ff */
[----:B------:R-:W-:-:S07]  /*c110*/  IMAD R2, R3, R18, RZ ;  /* 0x0000001203027224 */ /* 0x000fce00078e02ff */
.L_x_512:
[----:B------:R-:W-:Y:S05]  /*c120*/  BSYNC B1 ;  /* 0x0000000000017941 */ /* 0x000fea0003800000 */
.L_x_511:
[----:B0-----:R-:W-:Y:S01]  /*c130*/  @!P3 IMAD R3, R136, R17, R2 ;  /* 0x000000118803b224 */ /* 0x001fe200078e0202 */
[----:B------:R-:W-:Y:S04]  /*c140*/  BSSY B1, `(.L_x_513) ;  /* 0x0000006000017945 */ /* 0x000fe80003800000 */
[----:B------:R0:W-:Y:S01]  /*c150*/  @!P3 STG.E.U8 desc[UR36][R6.64+0xe0], R3 ;  /* 0x0000e0030600b986 */ /* 0x0001e2000c101124 */
[----:B------:R-:W-:Y:S05]  /*c160*/  @P5 BRA `(.L_x_514) ;  /* 0x00000000000c5947 */ /* 0x000fea0003800000 */
[----:B------:R-:W0:Y:S02]  /*c170*/  LDG.E.U8 R16, desc[UR36][R14.64+0xe1] ;  /* 0x0000e1240e107981 */ /* 0x000e24000c1e1100 */
[----:B0-----:R-:W-:-:S05]  /*c180*/  PRMT R3, R16, 0x8880, RZ ;  /* 0x0000888010037816 */ /* 0x001fca00000000ff */
[----:B------:R-:W-:-:S07]  /*c190*/  IMAD R2, R3, R18, RZ ;  /* 0x0000001203027224 */ /* 0x000fce00078e02ff */
.L_x_514:
[----:B------:R-:W-:Y:S05]  /*c1a0*/  BSYNC B1 ;  /* 0x0000000000017941 */ /* 0x000fea0003800000 */
.L_x_513:
[----:B------:R-:W-:Y:S01]  /*c1b0*/  @!P5 IMAD R137, R137, R17, R2 ;  /* 0x000000118989d224 */ /* 0x000fe200078e0202 */
[----:B------:R-:W-:Y:S04]  /*c1c0*/  BSSY B1, `(.L_x_515) ;  /* 0x0000006000017945 */ /* 0x000fe80003800000 */
[----:B------:R0:W-:Y:S01]  /*c1d0*/  @!P5 STG.E.U8 desc[UR36][R6.64+0xe1], R137 ;  /* 0x0000e1890600d986 */ /* 0x0001e2000c101124 */
[----:B------:R-:W-:Y:S05]  /*c1e0*/  @P6 BRA `(.L_x_516) ;  /* 0x00000000000c6947 */ /* 0x000fea0003800000 */
[----:B------:R-:W0:Y:S02]  /*c1f0*/  LDG.E.U8 R16, desc[UR36][R154.64+0xe0] ;  /* 0x0000e0249a107981 */ /* 0x000e24000c1e1100 */
[----:B0-----:R-:W-:-:S05]  /*c200*/  PRMT R3, R16, 0x8880, RZ ;  /* 0x0000888010037816 */ /* 0x001fca00000000ff */
[----:B------:R-:W-:-:S07]  /*c210*/  IMAD R2, R3, R18, RZ ;  /* 0x0000001203027224 */ /* 0x000fce00078e02ff */
.L_x_516:
[----:B------:R-:W-:Y:S05]  /*c220*/  BSYNC B1 ;  /* 0x0000000000017941 */ /* 0x000fea0003800000 */
.L_x_515:
[----:B0-----:R-:W-:Y:S01]  /*c230*/  @!P6 IMAD R3, R138, R17, R2 ;  /* 0x000000118a03e224 */ /* 0x001fe200078e0202 */
[----:B------:R-:W-:Y:S04]  /*c240*/  BSSY B1, `(.L_x_517) ;  /* 0x0000006000017945 */ /* 0x000fe80003800000 */
[----:B------:R0:W-:Y:S01]  /*c250*/  @!P6 STG.E.U8 desc[UR36][R8.64+0xe0], R3 ;  /* 0x0000e0030800e986 */ /* 0x0001e2000c101124 */
[----:B------:R-:W-:Y:S05]  /*c260*/  @P1 BRA `(.L_x_518) ;  /* 0x00000000000c1947 */ /* 0x000fea0003800000 */
[----:B------:R-:W0:Y:S02]  /*c270*/  LDG.E.U8 R16, desc[UR36][R154.64+0xe1] ;  /* 0x0000e1249a107981 */ /* 0x000e24000c1e1100 */
[----:B0-----:R-:W-:-:S05]  /*c280*/  PRMT R3, R16, 0x8880, RZ ;  /* 0x0000888010037816 */ /* 0x001fca00000000ff */
[----:B------:R-:W-:-:S07]  /*c290*/  IMAD R2, R3, R18, RZ ;  /* 0x0000001203027224 */ /* 0x000fce00078e02ff */
.L_x_518:
[----:B------:R-:W-:Y:S05]  /*c2a0*/  BSYNC B1 ;  /* 0x0000000000017941 */ /* 0x000fea0003800000 */
.L_x_517:
        /* <DEDUP_REMOVED lines=12> */
.L_x_520:
[----:B------:R-:W-:Y:S05]  /*c370*/  BSYNC B1 ;  /* 0x0000000000017941 */ /* 0x000fea0003800000 */
.L_x_519:
[----:B0-----:R-:W-:Y:S01]  /*c380*/  @!P5 IMAD R3, R140, R17, R2 ;  /* 0x000000118c03d224 */ /* 0x001fe200078e0202 */
[----:B------:R-:W-:Y:S04]  /*c390*/  BSSY B1, `(.L_x_521) ;  /* 0x0000006000017945 */ /* 0x000fe80003800000 */
[----:B------:R0:W-:Y:S01]  /*c3a0*/  @!P5 STG.E.U8 desc[UR36][R6.64+0xe8], R3 ;  /* 0x0000e8030600d986 */ /* 0x0001e2000c101124 */
[----:B------:R-:W-:Y:S05]  /*c3b0*/  @P3 BRA `(.L_x_522) ;  /* 0x00000000000c3947 */ /* 0x000fea0003800000 */
[----:B------:R-:W0:Y:S02]  /*c3c0*/  LDG.E.U8 R16, desc[UR36][R14.64+0xe9] ;  /* 0x0000e9240e107981 */ /* 0x000e24000c1e1100 */
[----:B0-----:R-:W-:-:S05]  /*c3d0*/  PRMT R3, R16, 0x8880, RZ ;  /* 0x0000888010037816 */ /* 0x001fca00000000ff */
[----:B------:R-:W-:-:S07]  /*c3e0*/  IMAD R2, R3, R18, RZ ;  /* 0x0000001203027224 */ /* 0x000fce00078e02ff */
.L_x_522:
[----:B------:R-:W-:Y:S05]  /*c3f0*/  BSYNC B1 ;  /* 0x0000000000017941 */ /* 0x000fea0003800000 */
.L_x_521:
[----:B------:R-:W-:Y:S01]  /*c400*/  @!P3 IMAD R141, R141, R17, R2 ;  /* 0x000000118d8db224 */ /* 0x000fe200078e0202 */
[----:B------:R-:W-:Y:S04]  /*c410*/  BSSY B1, `(.L_x_523) ;  /* 0x0000006000017945 */ /* 0x000fe80003800000 */
[----:B------:R0:W-:Y:S01]  /*c420*/  @!P3 STG.E.U8 desc[UR36][R6.64+0xe9], R141 ;  /* 0x0000e98d0600b986 */ /* 0x0001e2000c101124 */
[----:B------:R-:W-:Y:S05]  /*c430*/  @P1 BRA `(.L_x_524) ;  /* 0x00000000000c1947 */ /* 0x000fea0003800000 */
[----:B------:R-:W0:Y:S02]  /*c440*/  LDG.E.U8 R16, desc[UR36][R154.64+0xe8] ;  /* 0x0000e8249a107981 */ /* 0x000e24000c1e1100 */
[----:B0-----:R-:W-:-:S05]  /*c450*/  PRMT R3, R16, 0x8880, RZ ;  /* 0x0000888010037816 */ /* 0x001fca00000000ff */
[----:B------:R-:W-:-:S07]  /*c460*/  IMAD R2, R3, R18, RZ ;  /* 0x0000001203027224 */ /* 0x000fce00078e02ff */
.L_x_524:
[----:B------:R-:W-:Y:S05]  /*c470*/  BSYNC B1 ;  /* 0x0000000000017941 */ /* 0x000fea0003800000 */
.L_x_523:
[----:B0-----:R-:W-:Y:S01]  /*c480*/  @!P1 IMAD R3, R142, R17, R2 ;  /* 0x000000118e039224 */ /* 0x001fe200078e0202 */
[----:B------:R-:W-:Y:S04]  /*c490*/  BSSY B1, `(.L_x_525) ;  /* 0x0000006000017945 */ /* 0x000fe80003800000 */
[----:B------:R0:W-:Y:S01]  /*c4a0*/  @!P1 STG.E.U8 desc[UR36][R8.64+0xe8], R3 ;  /* 0x0000e80308009986 */ /* 0x0001e2000c101124 */
[----:B------:R-:W-:Y:S05]  /*c4b0*/  @P6 BRA `(.L_x_526) ;  /* 0x00000000000c6947 */ /* 0x000fea0003800000 */
[----:B------:R-:W0:Y:S02]  /*c4c0*/  LDG.E.U8 R16, desc[UR36][R154.64+0xe9] ;  /* 0x0000e9249a107981 */ /* 0x000e24000c1e1100 */
[----:B0-----:R-:W-:-:S05]  /*c4d0*/  PRMT R3, R16, 0x8880, RZ ;  /* 0x0000888010037816 */ /* 0x001fca00000000ff */
[----:B------:R-:W-:-:S07]  /*c4e0*/  IMAD R2, R3, R18, RZ ;  /* 0x0000001203027224 */ /* 0x000fce00078e02ff */
.L_x_526:
[----:B------:R-:W-:Y:S05]  /*c4f0*/  BSYNC B1 ;  /* 0x0000000000017941 */ /* 0x000fea0003800000 */
.L_x_525:
[----:B------:R-:W-:Y:S01]  /*c500*/  @!P6 IMAD R143, R143, R17, R2 ;  /* 0x000000118f8fe224 */ /* 0x000fe200078e0202 */
[----:B------:R-:W-:Y:S04]  /*c510*/  BSSY B1, `(.L_x_527) ;  /* 0x0000006000017945 */ /* 0x000fe80003800000 */
[----:B------:R0:W-:Y:S01]  /*c520*/  @!P6 STG.E.U8 desc[UR36][R8.64+0xe9], R143 ;  /* 0x0000e98f0800e986 */ /* 0x0001e2000c101124 */
[----:B------:R-:W-:Y:S05]  /*c530*/  @P4 BRA `(.L_x_528) ;  /* 0x00000000000c4947 */ /* 0x000fea0003800000 */
[----:B------:R-:W0:Y:S02]  /*c540*/  LDG.E.U8 R16, desc[UR36][R14.64+0xf0] ;  /* 0x0000f0240e107981 */ /* 0x000e24000c1e1100 */
[----:B0-----:R-:W-:-:S05]  /*c550*/  PRMT R3, R16, 0x8880, RZ ;  /* 0x0000888010037816 */ /* 0x001fca00000000ff */
[----:B------:R-:W-:-:S07]  /*c560*/  IMAD R2, R3, R18, RZ ;  /* 0x0000001203027224 */ /* 0x000fce00078e02ff */
.L_x_528:
[----:B------:R-:W-:Y:S05]  /*c570*/  BSYNC B1 ;  /* 0x0000000000017941 */ /* 0x000fea0003800000 */
.L_x_527:
[----:B------:R-:W-:Y:S01]  /*c580*/  ISETP.LT.OR P3, PT, R0, 0xf2, !P2 ;  /* 0x000000f20000780c */ /* 0x000fe20005761670 */
[----:B0-----:R-:W-:Y:S01]  /*c590*/  @!P4 IMAD R3, R144, R17, R2 ;  /* 0x000000119003c224 */ /* 0x001fe200078e0202 */
[----:B------:R-:W-:Y:S01]  /*c5a0*/  BSSY B1, `(.L_x_529) ;  /* 0x000000b000017945 */ /* 0x000fe20003800000 */
[C---:B------:R-:W-:Y:S02]  /*c5b0*/  ISETP.LT.OR P1, PT, R0.reuse, 0xf1, !P0 ;  /* 0x000000f10000780c */ /* 0x040fe40004721670 */
[C---:B------:R-:W-:Y:S01]  /*c5c0*/  ISETP.LT.OR P5, PT, R0.reuse, 0xf2, !P0 ;  /* 0x000000f20000780c */ /* 0x040fe200047a1670 */
[----:B------:R0:W-:Y:S01]  /*c5d0*/  @!P4 STG.E.U8 desc[UR36][R6.64+0xf0], R3 ;  /* 0x0000f0030600c986 */ /* 0x0001e2000c101124 */
[C---:B------:R-:W-:Y:S02]  /*c5e0*/  ISETP.LT.OR P4, PT, R0.reuse, 0xf9, !P2 ;  /* 0x000000f90000780c */ /* 0x040fe40005781670 */
[C---:B------:R-:W-:Y:S02]  /*c5f0*/  ISETP.LT.OR P2, PT, R0.reuse, 0xfa, !P2 ;  /* 0x000000fa0000780c */ /* 0x040fe40005741670 */
[----:B------:R-:W-:-:S02]  /*c600*/  ISETP.LT.OR P6, PT, R0, 0xf9, !P0 ;  /* 0x000000f90000780c */ /* 0x000fc400047c1670 */
[----:B------:R-:W-:Y:S11]  /*c610*/  @P3 BRA `(.L_x_530) ;  /* 0x00000000000c3947 */ /* 0x000ff60003800000 */
[----:B------:R-:W0:Y:S02]  /*c620*/  LDG.E.U8 R16, desc[UR36][R14.64+0xf1] ;  /* 0x0000f1240e107981 */ /* 0x000e24000c1e1100 */
[----:B0-----:R-:W-:-:S05]  /*c630*/  PRMT R3, R16, 0x8880, RZ ;  /* 0x0000888010037816 */ /* 0x001fca00000000ff */
[----:B------:R-:W-:-:S07]  /*c640*/  IMAD R2, R3, R18, RZ ;  /* 0x0000001203027224 */ /* 0x000fce00078e02ff */
.L_x_530:
[----:B------:R-:W-:Y:S05]  /*c650*/  BSYNC B1 ;  /* 0x0000000000017941 */ /* 0x000fea0003800000 */
.L_x_529:
[----:B------:R-:W-:Y:S01]  /*c660*/  @!P3 IMAD R145, R145, R17, R2 ;  /* 0x000000119191b224 */ /* 0x000fe200078e0202 */
[----:B------:R-:W-:Y:S04]  /*c670*/  BSSY B1, `(.L_x_531) ;  /* 0x0000006000017945 */ /* 0x000fe80003800000 */
[----:B------:R0:W-:Y:S01]  /*c680*/  @!P3 STG.E.U8 desc[UR36][R6.64+0xf1], R145 ;  /* 0x0000f1910600b986 */ /* 0x0001e2000c101124 */
[----:B------:R-:W-:Y:S05]  /*c690*/  @P1 BRA `(.L_x_532) ;  /* 0x00000000000c1947 */ /* 0x000fea0003800000 */
[----:B------:R-:W0:Y:S02]  /*c6a0*/  LDG.E.U8 R16, desc[UR36][R154.64+0xf0] ;  /* 0x0000f0249a107981 */ /* 0x000e24000c1e1100 */
[----:B0-----:R-:W-:-:S05]  /*c6b0*/  PRMT R3, R16, 0x8880, RZ ;  /* 0x0000888010037816 */ /* 0x001fca00000000ff */
[----:B------:R-:W-:-:S07]  /*c6c0*/  IMAD R2, R3, R18, RZ ;  /* 0x0000001203027224 */ /* 0x000fce00078e02ff */
.L_x_532:
[----:B------:R-:W-:Y:S05]  /*c6d0*/  BSYNC B1 ;  /* 0x0000000000017941 */ /* 0x000fea0003800000 */
.L_x_531:
[----:B0-----:R-:W-:Y:S01]  /*c6e0*/  @!P1 IMAD R3, R146, R17, R2 ;  /* 0x0000001192039224 */ /* 0x001fe200078e0202 */
[----:B------:R-:W-:Y:S04]  /*c6f0*/  BSSY B1, `(.L_x_533) ;  /* 0x0000006000017945 */ /* 0x000fe80003800000 */
[----:B------:R0:W-:Y:S01]  /*c700*/  @!P1 STG.E.U8 desc[UR36][R8.64+0xf0], R3 ;  /* 0x0000f00308009986 */ /* 0x0001e2000c101124 */
[----:B------:R-:W-:Y:S05]  /*c710*/  @P5 BRA `(.L_x_534) ;  /* 0x00000000000c5947 */ /* 0x000fea0003800000 */
[----:B------:R-:W0:Y:S02]  /*c720*/  LDG.E.U8 R16, desc[UR36][R154.64+0xf1] ;  /* 0x0000f1249a107981 */ /* 0x000e24000c1e1100 */
[----:B0-----:R-:W-:-:S05]  /*c730*/  PRMT R3, R16, 0x8880, RZ ;  /* 0x0000888010037816 */ /* 0x001fca00000000ff */
[----:B------:R-:W-:-:S07]  /*c740*/  IMAD R2, R3, R18, RZ ;  /* 0x0000001203027224 */ /* 0x000fce00078e02ff */
.L_x_534:
[----:B------:R-:W-:Y:S05]  /*c750*/  BSYNC B1 ;  /* 0x0000000000017941 */ /* 0x000fea0003800000 */
.L_x_533:
[----:B------:R-:W-:Y:S01]  /*c760*/  @!P5 IMAD R147, R147, R17, R2 ;  /* 0x000000119393d224 */ /* 0x000fe200078e0202 */
[----:B------:R-:W-:Y:S04]  /*c770*/  BSSY B1, `(.L_x_535) ;  /* 0x0000006000017945 */ /* 0x000fe80003800000 */
[----:B------:R0:W-:Y:S01]  /*c780*/  @!P5 STG.E.U8 desc[UR36][R8.64+0xf1], R147 ;  /* 0x0000f1930800d986 */ /* 0x0001e2000c101124 */
[----:B------:R-:W-:Y:S05]  /*c790*/  @P4 BRA `(.L_x_536) ;  /* 0x00000000000c4947 */ /* 0x000fea0003800000 */
[----:B------:R-:W0:Y:S02]  /*c7a0*/  LDG.E.U8 R16, desc[UR36][R14.64+0xf8] ;  /* 0x0000f8240e107981 */ /* 0x000e24000c1e1100 */
[----:B0-----:R-:W-:-:S05]  /*c7b0*/  PRMT R3, R16, 0x8880, RZ ;  /* 0x0000888010037816 */ /* 0x001fca00000000ff */
[----:B------:R-:W-:-:S07]  /*c7c0*/  IMAD R2, R3, R18, RZ ;  /* 0x0000001203027224 */ /* 0x000fce00078e02ff */
.L_x_536:
[----:B------:R-:W-:Y:S05]  /*c7d0*/  BSYNC B1 ;  /* 0x0000000000017941 */ /* 0x000fea0003800000 */
.L_x_535:
[----:B0-----:R-:W-:Y:S01]  /*c7e0*/  @!P4 IMAD R3, R148, R17, R2 ;  /* 0x000000119403c224 */ /* 0x001fe200078e0202 */
[----:B------:R-:W-:Y:S04]  /*c7f0*/  BSSY B1, `(.L_x_537) ;  /* 0x0000006000017945 */ /* 0x000fe80003800000 */
[----:B------:R0:W-:Y:S01]  /*c800*/  @!P4 STG.E.U8 desc[UR36][R6.64+0xf8], R3 ;  /* 0x0000f8030600c986 */ /* 0x0001e2000c101124 */
[----:B------:R-:W-:Y:S05]  /*c810*/  @P2 BRA `(.L_x_538) ;  /* 0x00000000000c2947 */ /* 0x000fea0003800000 */
[----:B------:R-:W0:Y:S02]  /*c820*/  LDG.E.U8 R16, desc[UR36][R14.64+0xf9] ;  /* 0x0000f9240e107981 */ /* 0x000e24000c1e1100 */
[----:B0-----:R-:W-:-:S05]  /*c830*/  PRMT R3, R16, 0x8880, RZ ;  /* 0x0000888010037816 */ /* 0x001fca00000000ff */
[----:B------:R-:W-:-:S07]  /*c840*/  IMAD R2, R3, R18, RZ ;  /* 0x0000001203027224 */ /* 0x000fce00078e02ff */
.L_x_538:
[----:B------:R-:W-:Y:S05]  /*c850*/  BSYNC B1 ;  /* 0x0000000000017941 */ /* 0x000fea0003800000 */
.L_x_537:
[----:B------:R-:W-:Y:S01]  /*c860*/  @!P2 IMAD R149, R149, R17, R2 ;  /* 0x000000119595a224 */ /* 0x000fe200078e0202 */
[----:B------:R-:W-:Y:S04]  /*c870*/  BSSY B1, `(.L_x_539) ;  /* 0x0000006000017945 */ /* 0x000fe80003800000 */
[----:B------:R0:W-:Y:S01]  /*c880*/  @!P2 STG.E.U8 desc[UR36][R6.64+0xf9], R149 ;  /* 0x0000f9950600a986 */ /* 0x0001e2000c101124 */
[----:B------:R-:W-:Y:S05]  /*c890*/  @P6 BRA `(.L_x_540) ;  /* 0x00000000000c6947 */ /* 0x000fea0003800000 */
[----:B------:R-:W0:Y:S02]  /*c8a0*/  LDG.E.U8 R16, desc[UR36][R154.64+0xf8] ;  /* 0x0000f8249a107981 */ /* 0x000e24000c1e1100 */
[----:B0-----:R-:W-:-:S05]  /*c8b0*/  PRMT R3, R16, 0x8880, RZ ;  /* 0x0000888010037816 */ /* 0x001fca00000000ff */
[----:B------:R-:W-:-:S07]  /*c8c0*/  IMAD R2, R3, R18, RZ ;  /* 0x0000001203027224 */ /* 0x000fce00078e02ff */
.L_x_540:
[----:B------:R-:W-:Y:S05]  /*c8d0*/  BSYNC B1 ;  /* 0x0000000000017941 */ /* 0x000fea0003800000 */
.L_x_539:
[----:B0-----:R-:W-:Y:S01]  /*c8e0*/  @!P6 IMAD R3, R150, R17, R2 ;  /* 0x000000119603e224 */ /* 0x001fe200078e0202 */
[----:B------:R-:W-:Y:S01]  /*c8f0*/  ISETP.LT.OR P0, PT, R0, 0xfa, !P0 ;  /* 0x000000fa0000780c */ /* 0x000fe20004701670 */
[----:B------:R-:W-:Y:S03]  /*c900*/  BSSY B1, `(.L_x_541) ;  /* 0x0000006000017945 */ /* 0x000fe60003800000 */
[----:B------:R0:W-:Y:S09]  /*c910*/  @!P6 STG.E.U8 desc[UR36][R8.64+0xf8], R3 ;  /* 0x0000f8030800e986 */ /* 0x0001f2000c101124 */
[----:B------:R-:W-:Y:S05]  /*c920*/  @P0 BRA `(.L_x_542) ;  /* 0x00000000000c0947 */ /* 0x000fea0003800000 */
[----:B------:R-:W0:Y:S02]  /*c930*/  LDG.E.U8 R16, desc[UR36][R154.64+0xf9] ;  /* 0x0000f9249a107981 */ /* 0x000e24000c1e1100 */
[----:B0-----:R-:W-:-:S05]  /*c940*/  PRMT R3, R16, 0x8880, RZ ;  /* 0x0000888010037816 */ /* 0x001fca00000000ff */
[----:B------:R-:W-:-:S07]  /*c950*/  IMAD R2, R3, R18, RZ ;  /* 0x0000001203027224 */ /* 0x000fce00078e02ff */
.L_x_542:
[----:B------:R-:W-:Y:S05]  /*c960*/  BSYNC B1 ;  /* 0x0000000000017941 */ /* 0x000fea0003800000 */
.L_x_541:
[----:B------:R-:W-:Y:S01]  /*c970*/  IMAD R151, R151, R17, R2 ;  /* 0x0000001197977224 */ /* 0x000fe200078e0202 */
[----:B------:R-:W-:Y:S06]  /*c980*/  @P0 BRA `(.L_x_543) ;  /* 0x0000003800180947 */ /* 0x000fec0003800000 */
[----:B------:R0:W-:Y:S01]  /*c990*/  STG.E.U8 desc[UR36][R8.64+0xf9], R151 ;  /* 0x0000f99708007986 */ /* 0x0001e2000c101124 */
[----:B------:R-:W-:Y:S05]  /*c9a0*/  BRA `(.L_x_543) ;  /* 0x0000003800107947 */ /* 0x000fea0003800000 */
.L_x_30:
[----:B------:R-:W2:Y:S04]  /*c9b0*/  LDL.LU R2, [R1] ;  /* 0x0000000001027983 */ /* 0x000ea80000300800 */
[----:B------:R-:W3:Y:S04]  /*c9c0*/  LDL.LU R3, [R1+0xc] ;  /* 0x00000c0001037983 */ /* 0x000ee80000300800 */
[----:B------:R-:W4:Y:S04]  /*c9d0*/  LDL.LU R12, [R1+0x14] ;  /* 0x00001400010c7983 */ /* 0x000f280000300800 */
[----:B------:R-:W5:Y:S04]  /*c9e0*/  LDL.LU R13, [R1+0x8c] ;  /* 0x00008c00010d7983 */ /* 0x000f680000300800 */
        /* <DEDUP_REMOVED lines=63> */
[----:B------:R-:W5:Y:S01]  /*cde0*/  LDL.LU R176, [R1+0x194] ;  /* 0x0001940001b07983 */ /* 0x000f620000300800 */
[----:B------:R-:W-:-:S03]  /*cdf0*/  ISETP.GE.AND P0, PT, R19, 0x1, PT ;  /* 0x000000011300780c */ /* 0x000fc60003f06270 */
[----:B------:R-:W5:Y:S04]  /*ce00*/  LDL.LU R175, [R1+0x198] ;  /* 0x0001980001af7983 */ /* 0x000f680000300800 */
[----:B------:R-:W5:Y:S04]  /*ce10*/  LDL.LU R174, [R1+0x19c] ;  /* 0x00019c0001ae7983 */ /* 0x000f680000300800 */
[----:B------:R-:W5:Y:S04]  /*ce20*/  LDL.LU R173, [R1+0x1a0] ;  /* 0x0001a00001ad7983 */ /* 0x000f680000300800 */
[----:B------:R-:W5:Y:S01]  /*ce30*/  LDL.LU R172, [R1+0x1a4] ;  /* 0x0001a40001ac7983 */ /* 0x000f620000300800 */
[----:B------:R-:W-:-:S03]  /*ce40*/  ISETP.LT.OR P1, PT, R0, 0x1, !P0 ;  /* 0x000000010000780c */ /* 0x000fc60004721670 */
        /* <DEDUP_REMOVED lines=13> */
[----:B--2---:R-:W-:-:S03]  /*cf20*/  @!P1 IMAD R2, R2, R17, RZ ;  /* 0x0000001102029224 */ /* 0x004fc600078e02ff */
[----:B------:R-:W2:Y:S04]  /*cf30*/  LDL.LU R158, [R1+0x1dc] ;  /* 0x0001dc00019e7983 */ /* 0x000ea80000300800 */
        /* <DEDUP_REMOVED lines=8> */
[----:B------:R0:W-:Y:S04]  /*cfc0*/  @!P1 STG.E.U8 desc[UR36][R4.64], R2 ;  /* 0x0000000204009986 */ /* 0x0001e8000c101124 */
[----:B0-----:R-:W3:Y:S01]  /*cfd0*/  LDL.LU R2, [R1+0x4] ;  /* 0x0000040001027983 */ /* 0x001ee20000300800 */
[----:B------:R-:W-:-:S02]  /*cfe0*/  ISETP.LT.OR P1, PT, R0, 0x2, !P0 ;  /* 0x000000020000780c */ /* 0x000fc40004721670 */
[----:B------:R-:W-:-:S11]  /*cff0*/  ISETP.GE.AND P2, PT, R19, 0x9, PT ;  /* 0x000000091300780c */ /* 0x000fd60003f46270 */
[----:B---3--:R-:W-:-:S05]  /*d000*/  @!P1 IMAD R2, R2, R17, RZ ;  /* 0x0000001102029224 */ /* 0x008fca00078e02ff */
[----:B------:R0:W-:Y:S04]  /*d010*/  @!P1 STG.E.U8 desc[UR36][R4.64+0x1], R2 ;  /* 0x0000010204009986 */ /* 0x0001e8000c101124 */
[----:B0-----:R-:W3:Y:S01]  /*d020*/  LDL.LU R2, [R1+0x8] ;  /* 0x0000080001027983 */ /* 0x001ee20000300800 */
[C---:B------:R-:W-:Y:S02]  /*d030*/  ISETP.LT.OR P1, PT, R0.reuse, 0x1, !P2 ;  /* 0x000000010000780c */ /* 0x040fe40005721670 */
[C---:B------:R-:W-:Y:S02]  /*d040*/  ISETP.LT.OR P3, PT, R0.reuse, 0x2, !P2 ;  /* 0x000000020000780c */ /* 0x040fe40005761670 */
[----:B------:R-:W-:-:S09]  /*d050*/  ISETP.LT.OR P4, PT, R0, 0x9, !P0 ;  /* 0x000000090000780c */ /* 0x000fd20004781670 */
[----:B---3--:R-:W-:-:S05]  /*d060*/  @!P1 IMAD R2, R2, R17, RZ ;  /* 0x0000001102029224 */ /* 0x008fca00078e02ff */
[----:B------:R0:W-:Y:S04]  /*d070*/  @!P1 STG.E.U8 desc[UR36][R10.64], R2 ;  /* 0x000000020a009986 */ /* 0x0001e8000c101124 */
[----:B0-----:R-:W3:Y:S01]  /*d080*/  LDL.LU R2, [R1+0x10] ;  /* 0x0000100001027983 */ /* 0x001ee20000300800 */
[----:B------:R-:W-:Y:S01]  /*d090*/  @!P3 IMAD R3, R3, R17, RZ ;  /* 0x000000110303b224 */ /* 0x000fe200078e02ff */
[C---:B------:R-:W-:Y:S02]  /*d0a0*/  ISETP.LT.OR P1, PT, R0.reuse, 0xa, !P0 ;  /* 0x0000000a0000780c */ /* 0x040fe40004721670 */
[C---:B------:R-:W-:Y:S02]  /*d0b0*/  ISETP.LT.OR P5, PT, R0.reuse, 0x9, !P2 ;  /* 0x000000090000780c */ /* 0x040fe400057a1670 */
[----:B------:R0:W-:Y:S01]  /*d0c0*/  @!P3 STG.E.U8 desc[UR36][R10.64+0x1], R3 ;  /* 0x000001030a00b986 */ /* 0x0001e2000c101124 */
[----:B------:R-:W-:-:S03]  /*d0d0*/  ISETP.LT.OR P6, PT, R0, 0xa, !P2 ;  /* 0x0000000a0000780c */ /* 0x000fc600057c1670 */
[----:B0-----:R-:W5:Y:S01]  /*d0e0*/  LDL.LU R3, [R1+0x18] ;  /* 0x0000180001037983 */ /* 0x001f620000300800 */
[----:B---3--:R-:W-:-:S05]  /*d0f0*/  @!P4 IMAD R2, R2, R17, RZ ;  /* 0x000000110202c224 */ /* 0x008fca00078e02ff */
[----:B------:R0:W-:Y:S04]  /*d100*/  @!P4 STG.E.U8 desc[UR36][R4.64+0x8], R2 ;  /* 0x000008020400c986 */ /* 0x0001e8000c101124 */
[----:B0-----:R-:W3:Y:S01]  /*d110*/  LDL.LU R2, [R1+0x1c] ;  /* 0x00001c0001027983 */ /* 0x001ee20000300800 */
[-C--:B----4-:R-:W-:Y:S02]  /*d120*/  @!P1 IMAD R12, R12, R17.reuse, RZ ;  /* 0x000000110c0c9224 */ /* 0x090fe400078e02ff */
[----:B-----5:R-:W-:-:S03]  /*d130*/  @!P5 IMAD R3, R3, R17, RZ ;  /* 0x000000110303d224 */ /* 0x020fc600078e02ff */
[----:B------:R0:W-:Y:S04]  /*d140*/  @!P1 STG.E.U8 desc[UR36][R4.64+0x9], R12 ;  /* 0x0000090c04009986 */ /* 0x0001e8000c101124 */
[----:B------:R1:W-:Y:S04]  /*d150*/  @!P5 STG.E.U8 desc[UR36][R10.64+0x8], R3 ;  /* 0x000008030a00d986 */ /* 0x0003e8000c101124 */
[----:B0-----:R-:W4:Y:S04]  /*d160*/  LDL.LU R12, [R1+0x28] ;  /* 0x00002800010c7983 */ /* 0x001f280000300800 */
[----:B-1----:R-:W5:Y:S01]  /*d170*/  LDL.LU R3, [R1+0x20] ;  /* 0x0000200001037983 */ /* 0x002f620000300800 */
[----:B---3--:R-:W-:-:S05]  /*d180*/  @!P6 IMAD R2, R2, R17, RZ ;  /* 0x000000110202e224 */ /* 0x008fca00078e02ff */
[----:B------:R0:W-:Y:S04]  /*d190*/  @!P6 STG.E.U8 desc[UR36][R10.64+0x9], R2 ;  /* 0x000009020a00e986 */ /* 0x0001e8000c101124 */
[----:B0-----:R-:W3:Y:S01]  /*d1a0*/  LDL.LU R2, [R1+0x24] ;  /* 0x0000240001027983 */ /* 0x001ee20000300800 */
[C---:B------:R-:W-:Y:S02]  /*d1b0*/  ISETP.LT.OR P3, PT, R0.reuse, 0x11, !P0 ;  /* 0x000000110000780c */ /* 0x040fe40004761670 */
[----:B------:R-:W-:-:S11]  /*d1c0*/  ISETP.LT.OR P4, PT, R0, 0x12, !P0 ;  /* 0x000000120000780c */ /* 0x000fd60004781670 */
[----:B-----5:R-:W-:-:S05]  /*d1d0*/  @!P3 IMAD R3, R3, R17, RZ ;  /* 0x000000110303b224 */ /* 0x020fca00078e02ff */
[----:B------:R0:W-:Y:S04]  /*d1e0*/  @!P3 STG.E.U8 desc[UR36][R4.64+0x10], R3 ;  /* 0x000010030400b986 */ /* 0x0001e8000c101124 */
[----:B0-----:R-:W5:Y:S01]  /*d1f0*/  LDL.LU R3, [R1+0x2c] ;  /* 0x00002c0001037983 */ /* 0x001f620000300800 */
[----:B---3--:R-:W-:-:S05]  /*d200*/  @!P4 IMAD R2, R2, R17, RZ ;  /* 0x000000110202c224 */ /* 0x008fca00078e02ff */
[----:B------:R0:W-:Y:S04]  /*d210*/  @!P4 STG.E.U8 desc[UR36][R4.64+0x11], R2 ;  /* 0x000011020400c986 */ /* 0x0001e8000c101124 */
[----:B0-----:R-:W3:Y:S01]  /*d220*/  LDL.LU R2, [R1+0x30] ;  /* 0x0000300001027983 */ /* 0x001ee20000300800 */
[C---:B------:R-:W-:Y:S02]  /*d230*/  ISETP.LT.OR P1, PT, R0.reuse, 0x11, !P2 ;  /* 0x000000110000780c */ /* 0x040fe40005721670 */
[C---:B------:R-:W-:Y:S02]  /*d240*/  ISETP.LT.OR P5, PT, R0.reuse, 0x12, !P2 ;  /* 0x000000120000780c */ /* 0x040fe400057a1670 */
[----:B------:R-:W-:-:S09]  /*d250*/  ISETP.LT.OR P6, PT, R0, 0x19, !P0 ;  /* 0x000000190000780c */ /* 0x000fd200047c1670 */
        /* <DEDUP_REMOVED lines=38> */
[----:B------:R-:W-:-:S13]  /*d4c0*/  ISETP.LT.OR P6, PT, R0, 0x2a, !P0 ;  /* 0x0000002a0000780c */ /* 0x000fda00047c1670 */
[----:B-----5:R-:W-:-:S05]  /*d4d0*/  @!P6 IMAD R3, R3, R17, RZ ;  /* 0x000000110303e224 */ /* 0x020fca00078e02ff */
[----:B------:R-:W-:Y:S01]  /*d4e0*/  @!P6 STG.E.U8 desc[UR36][R4.64+0x29], R3 ;  /* 0x000029030400e986 */ /* 0x000fe2000c101124 */
[----:B---3--:R-:W-:-:S05]  /*d4f0*/  @!P5 IMAD R2, R2, R17, RZ ;  /* 0x000000110202d224 */ /* 0x008fca00078e02ff */
[----:B------:R0:W-:Y:S04]  /*d500*/  @!P5 STG.E.U8 desc[UR36][R4.64+0x28], R2 ;  /* 0x000028020400d986 */ /* 0x0001e8000c101124 */
[----:B0-----:R-:W3:Y:S04]  /*d510*/  LDL.LU R2, [R1+0x58] ;  /* 0x0000580001027983 */ /* 0x001ee80000300800 */
[----:B------:R-:W5:Y:S01]  /*d520*/  LDL.LU R3, [R1+0x5c] ;  /* 0x00005c0001037983 */ /* 0x000f620000300800 */
[C---:B------:R-:W-:Y:S02]  /*d530*/  ISETP.LT.OR P1, PT, R0.reuse, 0x29, !P2 ;  /* 0x000000290000780c */ /* 0x040fe40005721670 */
[----:B------:R-:W-:-:S11]  /*d540*/  ISETP.LT.OR P3, PT, R0, 0x2a, !P2 ;  /* 0x0000002a0000780c */ /* 0x000fd60005761670 */
[----:B---3--:R-:W-:-:S05]  /*d550*/  @!P1 IMAD R2, R2, R17, RZ ;  /* 0x0000001102029224 */ /* 0x008fca00078e02ff */
[----:B------:R0:W-:Y:S04]  /*d560*/  @!P1 STG.E.U8 desc[UR36][R10.64+0x28], R2 ;  /* 0x000028020a009986 */ /* 0x0001e8000c101124 */
[----:B0-----:R-:W3:Y:S01]  /*d570*/  LDL.LU R2, [R1+0x60] ;  /* 0x0000600001027983 */ /* 0x001ee20000300800 */
[----:B-----5:R-:W-:-:S05]  /*d580*/  @!P3 IMAD R3, R3, R17, RZ ;  /* 0x000000110303b224 */ /* 0x020fca00078e02ff */
[----:B------:R0:W-:Y:S04]  /*d590*/  @!P3 STG.E.U8 desc[UR36][R10.64+0x29], R3 ;  /* 0x000029030a00b986 */ /* 0x0001e8000c101124 */
[----:B0-----:R-:W5:Y:S01]  /*d5a0*/  LDL.LU R3, [R1+0x68] ;  /* 0x0000680001037983 */ /* 0x001f620000300800 */
[C---:B------:R-:W-:Y:S02]  /*d5b0*/  ISETP.LT.OR P4, PT, R0.reuse, 0x31, !P0 ;  /* 0x000000310000780c */ /* 0x040fe40004781670 */
[C---:B------:R-:W-:Y:S02]  /*d5c0*/  ISETP.LT.OR P5, PT, R0.reuse, 0x32, !P0 ;  /* 0x000000320000780c */ /* 0x040fe400047a1670 */
[----:B------:R-:W-:-:S11]  /*d5d0*/  ISETP.LT.OR P6, PT, R0, 0x31, !P2 ;  /* 0x000000310000780c */ /* 0x000fd600057c1670 */
[----:B----4-:R-:W-:-:S05]  /*d5e0*/  @!P5 IMAD R12, R12, R17, RZ ;  /* 0x000000110c0cd224 */ /* 0x010fca00078e02ff */
[----:B------:R-:W-:Y:S01]  /*d5f0*/  @!P5 STG.E.U8 desc[UR36][R4.64+0x31], R12 ;  /* 0x0000310c0400d986 */ /* 0x000fe2000c101124 */
[----:B---3--:R-:W-:-:S05]  /*d600*/  @!P4 IMAD R2, R2, R17, RZ ;  /* 0x000000110202c224 */ /* 0x008fca00078e02ff */
[----:B------:R0:W-:Y:S04]  /*d610*/  @!P4 STG.E.U8 desc[UR36][R4.64+0x30], R2 ;  /* 0x000030020400c986 */ /* 0x0001e8000c101124 */
[----:B0-----:R-:W3:Y:S01]  /*d620*/  LDL.LU R2, [R1+0x6c] ;  /* 0x00006c0001027983 */ /* 0x001ee20000300800 */
[----:B-----5:R-:W-:-:S03]  /*d630*/  @!P6 IMAD R3, R3, R17, RZ ;  /* 0x000000110303e224 */ /* 0x020fc600078e02ff */
[----:B------:R-:W4:Y:S04]  /*d640*/  LDL.LU R12, [R1+0x78] ;  /* 0x00007800010c7983 */ /* 0x000f280000300800 */
[----:B------:R0:W-:Y:S04]  /*d650*/  @!P6 STG.E.U8 desc[UR36][R10.64+0x30], R3 ;  /* 0x000030030a00e986 */ /* 0x0001e8000c101124 */
[----:B0-----:R-:W5:Y:S01]  /*d660*/  LDL.LU R3, [R1+0x70] ;  /* 0x0000700001037983 */ /* 0x001f620000300800 */
        /* <DEDUP_REMOVED lines=11> */
[-C--:B----4-:R-:W-:Y:S02]  /*d720*/  @!P5 IMAD R12, R12, R17.reuse, RZ ;  /* 0x000000110c0cd224 */ /* 0x090fe400078e02ff */
[----:B---3--:R-:W-:-:S05]  /*d730*/  @!P4 IMAD R2, R2, R17, RZ ;  /* 0x000000110202c224 */ /* 0x008fca00078e02ff */
[----:B------:R0:W-:Y:S04]  /*d740*/  @!P4 STG.E.U8 desc[UR36][R4.64+0x39], R2 ;  /* 0x000039020400c986 */ /* 0x0001e8000c101124 */
[----:B0-----:R-:W3:Y:S01]  /*d750*/  LDL.LU R2, [R1+0x80] ;  /* 0x0000800001027983 */ /* 0x001ee20000300800 */
[----:B-----5:R-:W-:-:S03]  /*d760*/  @!P6 IMAD R3, R3, R17, RZ ;  /* 0x000000110303e224 */ /* 0x020fc600078e02ff */
[----:B------:R0:W-:Y:S04]  /*d770*/  @!P5 STG.E.U8 desc[UR36][R10.64+0x38], R12 ;  /* 0x0000380c0a00d986 */ /* 0x0001e8000c101124 */
[----:B------:R1:W-:Y:S04]  /*d780*/  @!P6 STG.E.U8 desc[UR36][R10.64+0x39], R3 ;  /* 0x000039030a00e986 */ /* 0x0003e8000c101124 */
[----:B0-----:R-:W4:Y:S04]  /*d790*/  LDL.LU R12, [R1+0xa0] ;  /* 0x0000a000010c7983 */ /* 0x001f280000300800 */
[----:B-1----:R-:W5:Y:S01]  /*d7a0*/  LDL.LU R3, [R1+0x84] ;  /* 0x0000840001037983 */ /* 0x002f620000300800 */
[----:B------:R-:W-:-:S02]  /*d7b0*/  ISETP.LT.OR P1, PT, R0, 0x41, !P0 ;  /* 0x000000410000780c */ /* 0x000fc40004721670 */
        /* <DEDUP_REMOVED lines=9> */
[C---:B------:R-:W-:Y:S02]  /*d850*/  ISETP.LT.OR P6, PT, R0.reuse, 0x49, !P0 ;  /* 0x000000490000780c */ /* 0x040fe400047c1670 */
[----:B------:R-:W-:-:S02]  /*d860*/  ISETP.LT.OR P1, PT, R0, 0x4a, !P0 ;  /* 0x0000004a0000780c */ /* 0x000fc40004721670 */
[----:B------:R-:W-:-:S07]  /*d870*/  ISETP.LT.OR P3, PT, R0, 0x49, !P2 ;  /* 0x000000490000780c */ /* 0x000fce0005761670 */
[-C--:B------:R-:W-:Y:S02]  /*d880*/  @!P5 IMAD R13, R13, R17.reuse, RZ ;  /* 0x000000110d0dd224 */ /* 0x080fe400078e02ff */
[-C--:B------:R-:W-:Y:S02]  /*d890*/  @!P6 IMAD R15, R15, R17.reuse, RZ ;  /* 0x000000110f0fe224 */ /* 0x080fe400078e02ff */
[----:B------:R-:W-:Y:S01]  /*d8a0*/  @!P1 IMAD R21, R21, R17, RZ ;  /* 0x0000001115159224 */ /* 0x000fe200078e02ff */
[----:B------:R4:W-:Y:S01]  /*d8b0*/  @!P5 STG.E.U8 desc[UR36][R10.64+0x41], R13 ;  /* 0x0000410d0a00d986 */ /* 0x0009e2000c101124 */
[----:B------:R-:W-:-:S13]  /*d8c0*/  ISETP.LT.OR P5, PT, R0, 0x51, !P0 ;  /* 0x000000510000780c */ /* 0x000fda00047a1670 */
[-C--:B----4-:R-:W-:Y:S02]  /*d8d0*/  @!P5 IMAD R13, R12, R17.reuse, RZ ;  /* 0x000000110c0dd224 */ /* 0x090fe400078e02ff */
[----:B---3--:R-:W-:-:S05]  /*d8e0*/  @!P4 IMAD R2, R2, R17, RZ ;  /* 0x000000110202c224 */ /* 0x008fca00078e02ff */
[----:B------:R-:W-:Y:S01]  /*d8f0*/  @!P4 STG.E.U8 desc[UR36][R10.64+0x40], R2 ;  /* 0x000040020a00c986 */ /* 0x000fe2000c101124 */
[----:B------:R-:W-:-:S03]  /*d900*/  ISETP.LT.OR P4, PT, R0, 0x4a, !P2 ;  /* 0x0000004a0000780c */ /* 0x000fc60005781670 */
[----:B------:R0:W-:Y:S01]  /*d910*/  @!P6 STG.E.U8 desc[UR36][R4.64+0x48], R15 ;  /* 0x0000480f0400e986 */ /* 0x0001e2000c101124 */
[----:B------:R-:W-:-:S03]  /*d920*/  ISETP.LT.OR P6, PT, R0, 0x52, !P0 ;  /* 0x000000520000780c */ /* 0x000fc600047c1670 */
[----:B------:R-:W-:Y:S01]  /*d930*/  @!P1 STG.E.U8 desc[UR36][R4.64+0x49], R21 ;  /* 0x0000491504009986 */ /* 0x000fe2000c101124 */
[----:B------:R-:W-:-:S05]  /*d940*/  ISETP.LT.OR P1, PT, R0, 0x51, !P2 ;  /* 0x000000510000780c */ /* 0x000fca0005721670 */
[-C--:B------:R-:W-:Y:S02]  /*d950*/  @!P4 IMAD R23, R23, R17.reuse, RZ ;  /* 0x000000111717c224 */ /* 0x080fe400078e02ff */
[-C--:B-----5:R-:W-:Y:S02]  /*d960*/  @!P3 IMAD R3, R3, R17.reuse, RZ ;  /* 0x000000110303b224 */ /* 0x0a0fe400078e02ff */
[-C--:B0-----:R-:W-:Y:S01]  /*d970*/  @!P6 IMAD R15, R235, R17.reuse, RZ ;  /* 0x00000011eb0fe224 */ /* 0x081fe200078e02ff */
[----:B------:R-:W-:Y:S03]  /*d980*/  @!P4 STG.E.U8 desc[UR36][R10.64+0x49], R23 ;  /* 0x000049170a00c986 */ /* 0x000fe6000c101124 */
[----:B------:R-:W-:Y:S01]  /*d990*/  @!P1 IMAD R153, R153, R17, RZ ;  /* 0x0000001199999224 */ /* 0x000fe200078e02ff */
[----:B------:R0:W-:Y:S01]  /*d9a0*/  @!P3 STG.E.U8 desc[UR36][R10.64+0x48], R3 ;  /* 0x000048030a00b986 */ /* 0x0001e2000c101124 */
[----:B------:R-:W-:-:S02]  /*d9b0*/  ISETP.LT.OR P3, PT, R0, 0x52, !P2 ;  /* 0x000000520000780c */ /* 0x000fc40005761670 */
[C---:B------:R-:W-:Y:S01]  /*d9c0*/  ISETP.LT.OR P4, PT, R0.reuse, 0x59, !P0 ;  /* 0x000000590000780c */ /* 0x040fe20004781670 */
[----:B------:R1:W-:Y:S01]  /*d9d0*/  @!P5 STG.E.U8 desc[UR36][R4.64+0x50], R13 ;  /* 0x0000500d0400d986 */ /* 0x0003e2000c101124 */
[----:B------:R-:W-:-:S03]  /*d9e0*/  ISETP.LT.OR P5, PT, R0, 0x5a, !P0 ;  /* 0x0000005a0000780c */ /* 0x000fc600047a1670 */
[----:B------:R3:W-:Y:S01]  /*d9f0*/  @!P6 STG.E.U8 desc[UR36][R4.64+0x51], R15 ;  /* 0x0000510f0400e986 */ /* 0x0007e2000c101124 */
[----:B------:R-:W-:-:S03]  /*da00*/  ISETP.LT.OR P6, PT, R0, 0x59, !P2 ;  /* 0x000000590000780c */ /* 0x000fc600057c1670 */
[----:B------:R-:W-:Y:S01]  /*da10*/  @!P1 STG.E.U8 desc[UR36][R10.64+0x50], R153 ;  /* 0x000050990a009986 */ /* 0x000fe2000c101124 */
[----:B------:R-:W-:Y:S01]  /*da20*/  ISETP.LT.OR P1, PT, R0, 0x5a, !P2 ;  /* 0x0000005a0000780c */ /* 0x000fe20005721670 */
[-C--:B0-----:R-:W-:Y:S02]  /*da30*/  @!P3 IMAD R3, R234, R17.reuse, RZ ;  /* 0x00000011ea03b224 */ /* 0x081fe400078e02ff */
[-C--:B------:R-:W-:Y:S02]  /*da40*/  @!P4 IMAD R21, R233, R17.reuse, RZ ;  /* 0x00000011e915c224 */ /* 0x080fe400078e02ff */
[-C--:B-1----:R-:W-:Y:S01]  /*da50*/  @!P5 IMAD R13, R232, R17.reuse, RZ ;  /* 0x00000011e80dd224 */ /* 0x082fe200078e02ff */
[----:B------:R0:W-:Y:S03]  /*da60*/  @!P3 STG.E.U8 desc[UR36][R10.64+0x51], R3 ;  /* 0x000051030a00b986 */ /* 0x0001e6000c101124 */
[----:B---3--:R-:W-:Y:S01]  /*da70*/  @!P6 IMAD R15, R231, R17, RZ ;  /* 0x00000011e70fe224 */ /* 0x008fe200078e02ff */
[----:B------:R1:W-:Y:S01]  /*da80*/  @!P4 STG.E.U8 desc[UR36][R4.64+0x58], R21 ;  /* 0x000058150400c986 */ /* 0x0003e2000c101124 */
[----:B------:R-:W-:-:S02]  /*da90*/  ISETP.LT.OR P3, PT, R0, 0x61, !P0 ;  /* 0x000000610000780c */ /* 0x000fc40004761670 */
[----:B------:R-:W-:Y:S01]  /*daa0*/  @!P1 IMAD R23, R230, R17, RZ ;  /* 0x00000011e6179224 */ /* 0x000fe200078e02ff */
        /* <DEDUP_REMOVED lines=8> */
[-C--:B-1----:R-:W-:Y:S02]  /*db30*/  @!P4 IMAD R21, R228, R17.reuse, RZ ;  /* 0x00000011e415c224 */ /* 0x082fe400078e02ff */
[-C--:B---3--:R-:W-:Y:S01]  /*db40*/  @!P5 IMAD R13, R227, R17.reuse, RZ ;  /* 0x00000011e30dd224 */ /* 0x088fe200078e02ff */
[----:B------:R0:W-:Y:S03]  /*db50*/  @!P3 STG.E.U8 desc[UR36][R4.64+0x60], R3 ;  /* 0x000060030400b986 */ /* 0x0001e6000c101124 */
[----:B----4-:R-:W-:Y:S01]  /*db60*/  @!P6 IMAD R15, R226, R17, RZ ;  /* 0x00000011e20fe224 */ /* 0x010fe200078e02ff */
        /* <DEDUP_REMOVED lines=134> */
[-C--:B----4-:R-:W-:Y:S01]  /*e3d0*/  @!P6 IMAD R15, R181, R17.reuse, RZ ;  /* 0x00000011b50fe224 */ /* 0x090fe200078e02ff */
[----:B------:R1:W-:Y:S03]  /*e3e0*/  @!P4 STG.E.U8 desc[UR36][R10.64+0xb8], R21 ;  /* 0x0000b8150a00c986 */ /* 0x0003e6000c101124 */
[----:B------:R-:W-:Y:S01]  /*e3f0*/  @!P1 IMAD R23, R180, R17, RZ ;  /* 0x00000011b4179224 */ /* 0x000fe200078e02ff */
[C---:B------:R-:W-:Y:S01]  /*e400*/  ISETP.LT.OR P3, PT, R0.reuse, 0xc1, !P2 ;  /* 0x000000c10000780c */ /* 0x040fe20005761670 */
[----:B------:R3:W-:Y:S01]  /*e410*/  @!P5 STG.E.U8 desc[UR36][R10.64+0xb9], R13 ;  /* 0x0000b90d0a00d986 */ /* 0x0007e2000c101124 */
[----:B------:R-:W-:-:S02]  /*e420*/  ISETP.LT.OR P4, PT, R0, 0xc2, !P2 ;  /* 0x000000c20000780c */ /* 0x000fc40005781670 */
[C---:B------:R-:W-:Y:S01]  /*e430*/  ISETP.LT.OR P5, PT, R0.reuse, 0xc9, !P0 ;  /* 0x000000c90000780c */ /* 0x040fe200047a1670 */
[----:B------:R4:W-:Y:S01]  /*e440*/  @!P6 STG.E.U8 desc[UR36][R4.64+0xc0], R15 ;  /* 0x0000c00f0400e986 */ /* 0x0009e2000c101124 */
[----:B------:R-:W-:-:S03]  /*e450*/  ISETP.LT.OR P6, PT, R0, 0xca, !P0 ;  /* 0x000000ca0000780c */ /* 0x000fc600047c1670 */
[----:B------:R-:W-:Y:S01]  /*e460*/  @!P1 STG.E.U8 desc[UR36][R4.64+0xc1], R23 ;  /* 0x0000c11704009986 */ /* 0x000fe2000c101124 */
[----:B------:R-:W-:-:S03]  /*e470*/  ISETP.LT.OR P1, PT, R0, 0xc9, !P2 ;  /* 0x000000c90000780c */ /* 0x000fc60005721670 */
[-C--:B0-----:R-:W-:Y:S02]  /*e480*/  @!P3 IMAD R3, R179, R17.reuse, RZ ;  /* 0x00000011b303b224 */ /* 0x081fe400078e02ff */
[-C--:B-1----:R-:W-:Y:S02]  /*e490*/  @!P4 IMAD R21, R178, R17.reuse, RZ ;  /* 0x00000011b215c224 */ /* 0x082fe400078e02ff */
[-C--:B---3--:R-:W-:Y:S02]  /*e4a0*/  @!P5 IMAD R13, R177, R17.reuse, RZ ;  /* 0x00000011b10dd224 */ /* 0x088fe400078e02ff */
[-C--:B----4-:R-:W-:Y:S01]  /*e4b0*/  @!P6 IMAD R15, R176, R17.reuse, RZ ;  /* 0x00000011b00fe224 */ /* 0x090fe200078e02ff */
[----:B------:R0:W-:Y:S03]  /*e4c0*/  @!P3 STG.E.U8 desc[UR36][R10.64+0xc0], R3 ;  /* 0x0000c0030a00b986 */ /* 0x0001e6000c101124 */
        /* <DEDUP_REMOVED lines=36> */
[----:B------:R4:W-:Y:S04]  /*e710*/  @!P6 STG.E.U8 desc[UR36][R10.64+0xd9], R15 ;  /* 0x0000d90f0a00e986 */ /* 0x0009e8000c101124 */
[----:B------:R-:W-:Y:S01]  /*e720*/  @!P1 STG.E.U8 desc[UR36][R4.64+0xe0], R153 ;  /* 0x0000e09904009986 */ /* 0x000fe2000c101124 */
[C---:B------:R-:W-:Y:S02]  /*e730*/  ISETP.LT.OR P1, PT, R0.reuse, 0xea, !P0 ;  /* 0x000000ea0000780c */ /* 0x040fe40004721670 */
[----:B------:R-:W-:Y:S01]  /*e740*/  ISETP.LT.OR P6, PT, R0, 0xe9, !P0 ;  /* 0x000000e90000780c */ /* 0x000fe200047c1670 */
[-C--:B0-----:R-:W-:Y:S02]  /*e750*/  @!P3 IMAD R3, R164, R17.reuse, RZ ;  /* 0x00000011a403b224 */ /* 0x081fe400078e02ff */
[----:B-1----:R-:W-:-:S02]  /*e760*/  @!P4 IMAD R21, R163, R17, RZ ;  /* 0x00000011a315c224 */ /* 0x002fc400078e02ff */
[----:B---3--:R-:W-:Y:S01]  /*e770*/  @!P5 IMAD R13, R162, R17, RZ ;  /* 0x00000011a20dd224 */ /* 0x008fe200078e02ff */
[----:B------:R0:W-:Y:S01]  /*e780*/  @!P3 STG.E.U8 desc[UR36][R4.64+0xe1], R3 ;  /* 0x0000e1030400b986 */ /* 0x0001e2000c101124 */
[----:B------:R-:W-:-:S04]  /*e790*/  ISETP.LT.OR P3, PT, R0, 0xe9, !P2 ;  /* 0x000000e90000780c */ /* 0x000fc80005761670 */
[-C--:B------:R-:W-:Y:S01]  /*e7a0*/  @!P1 IMAD R23, R160, R17.reuse, RZ ;  /* 0x00000011a0179224 */ /* 0x080fe200078e02ff */
[----:B------:R2:W-:Y:S01]  /*e7b0*/  @!P4 STG.E.U8 desc[UR36][R10.64+0xe0], R21 ;  /* 0x0000e0150a00c986 */ /* 0x0005e2000c101124 */
[----:B----4-:R-:W-:Y:S01]  /*e7c0*/  @!P6 IMAD R15, R161, R17, RZ ;  /* 0x00000011a10fe224 */ /* 0x010fe200078e02ff */
[C---:B------:R-:W-:Y:S02]  /*e7d0*/  ISETP.LT.OR P4, PT, R0.reuse, 0xea, !P2 ;  /* 0x000000ea0000780c */ /* 0x040fe40005781670 */
[----:B------:R1:W-:Y:S01]  /*e7e0*/  @!P5 STG.E.U8 desc[UR36][R10.64+0xe1], R13 ;  /* 0x0000e10d0a00d986 */ /* 0x0003e2000c101124 */
[----:B------:R-:W-:-:S03]  /*e7f0*/  ISETP.LT.OR P5, PT, R0, 0xf1, !P0 ;  /* 0x000000f10000780c */ /* 0x000fc600047a1670 */
[----:B------:R-:W-:Y:S01]  /*e800*/  @!P1 STG.E.U8 desc[UR36][R4.64+0xe9], R23 ;  /* 0x0000e91704009986 */ /* 0x000fe2000c101124 */
[----:B------:R-:W-:-:S03]  /*e810*/  ISETP.LT.OR P1, PT, R0, 0xf2, !P0 ;  /* 0x000000f20000780c */ /* 0x000fc60004721670 */
[----:B------:R3:W-:Y:S01]  /*e820*/  @!P6 STG.E.U8 desc[UR36][R4.64+0xe8], R15 ;  /* 0x0000e80f0400e986 */ /* 0x0007e2000c101124 */
[----:B------:R-:W-:Y:S01]  /*e830*/  ISETP.LT.OR P6, PT, R0, 0xf1, !P2 ;  /* 0x000000f10000780c */ /* 0x000fe200057c1670 */
[-C--:B0-----:R-:W-:Y:S02]  /*e840*/  @!P3 IMAD R3, R159, R17.reuse, RZ ;  /* 0x000000119f03b224 */ /* 0x081fe400078e02ff */
[-C--:B--2---:R-:W-:Y:S02]  /*e850*/  @!P4 IMAD R21, R158, R17.reuse, RZ ;  /* 0x000000119e15c224 */ /* 0x084fe400078e02ff */
[-C--:B-1----:R-:W-:Y:S01]  /*e860*/  @!P5 IMAD R13, R157, R17.reuse, RZ ;  /* 0x000000119d0dd224 */ /* 0x082fe200078e02ff */
[----:B------:R0:W-:Y:S01]  /*e870*/  @!P3 STG.E.U8 desc[UR36][R10.64+0xe8], R3 ;  /* 0x0000e8030a00b986 */ /* 0x0001e2000c101124 */
[----:B------:R-:W-:Y:S02]  /*e880*/  ISETP.LT.OR P3, PT, R0, 0xf2, !P2 ;  /* 0x000000f20000780c */ /* 0x000fe40005761670 */
[-C--:B---3--:R-:W-:Y:S01]  /*e890*/  @!P1 IMAD R15, R156, R17.reuse, RZ ;  /* 0x000000119c0f9224 */ /* 0x088fe200078e02ff */
[----:B------:R1:W-:Y:S03]  /*e8a0*/  @!P4 STG.E.U8 desc[UR36][R10.64+0xe9], R21 ;  /* 0x0000e9150a00c986 */ /* 0x0003e6000c101124 */
[----:B------:R-:W-:Y:S01]  /*e8b0*/  @!P6 IMAD R23, R155, R17, RZ ;  /* 0x000000119b17e224 */ /* 0x000fe200078e02ff */
[C---:B------:R-:W-:Y:S01]  /*e8c0*/  ISETP.LT.OR P4, PT, R0.reuse, 0xf9, !P0 ;  /* 0x000000f90000780c */ /* 0x040fe20004781670 */
[----:B------:R-:W-:Y:S01]  /*e8d0*/  @!P1 STG.E.U8 desc[UR36][R4.64+0xf1], R15 ;  /* 0x0000f10f04009986 */ /* 0x000fe2000c101124 */
[----:B------:R-:W-:-:S02]  /*e8e0*/  ISETP.LT.OR P0, PT, R0, 0xfa, !P0 ;  /* 0x000000fa0000780c */ /* 0x000fc40004701670 */
[C---:B------:R-:W-:Y:S01]  /*e8f0*/  ISETP.GE.AND P1, PT, R19.reuse, 0x81, PT ;  /* 0x000000811300780c */ /* 0x040fe20003f26270 */
[----:B------:R2:W-:Y:S01]  /*e900*/  @!P5 STG.E.U8 desc[UR36][R4.64+0xf0], R13 ;  /* 0x0000f00d0400d986 */ /* 0x0005e2000c101124 */
[C---:B------:R-:W-:Y:S02]  /*e910*/  ISETP.LT.OR P5, PT, R0.reuse, 0xf9, !P2 ;  /* 0x000000f90000780c */ /* 0x040fe400057a1670 */
[C---:B------:R-:W-:Y:S01]  /*e920*/  ISETP.LT.OR P2, PT, R0.reuse, 0xfa, !P2 ;  /* 0x000000fa0000780c */ /* 0x040fe20005741670 */
[----:B------:R-:W-:Y:S01]  /*e930*/  @!P6 STG.E.U8 desc[UR36][R10.64+0xf0], R23 ;  /* 0x0000f0170a00e986 */ /* 0x000fe2000c101124 */
[----:B------:R-:W-:Y:S01]  /*e940*/  ISETP.LT.OR P6, PT, R0, 0x1, !P1 ;  /* 0x000000010000780c */ /* 0x000fe20004fc1670 */
[-C--:B0-----:R-:W-:Y:S02]  /*e950*/  @!P3 IMAD R3, R154, R17.reuse, RZ ;  /* 0x000000119a03b224 */ /* 0x081fe400078e02ff */
[-C--:B-1----:R-:W-:Y:S02]  /*e960*/  @!P4 IMAD R21, R152, R17.reuse, RZ ;  /* 0x000000119815c224 */ /* 0x082fe400078e02ff */
[----:B------:R-:W-:Y:S01]  /*e970*/  @!P0 IMAD R153, R22, R17, RZ ;  /* 0x0000001116998224 */ /* 0x000fe200078e02ff */
[----:B------:R0:W-:Y:S01]  /*e980*/  @!P3 STG.E.U8 desc[UR36][R10.64+0xf1], R3 ;  /* 0x0000f1030a00b986 */ /* 0x0001e2000c101124 */
[----:B------:R-:W-:-:S02]  /*e990*/  ISETP.GE.AND P3, PT, R19, 0x89, PT ;  /* 0x000000891300780c */ /* 0x000fc40003f66270 */
[-C--:B--2---:R-:W-:Y:S02]  /*e9a0*/  @!P5 IMAD R13, R20, R17.reuse, RZ ;  /* 0x00000011140dd224 */ /* 0x084fe400078e02ff */
[-C--:B------:R-:W-:Y:S01]  /*e9b0*/  @!P2 IMAD R15, R14, R17.reuse, RZ ;  /* 0x000000110e0fa224 */ /* 0x080fe200078e02ff */
[----:B------:R-:W-:Y:S01]  /*e9c0*/  @!P0 STG.E.U8 desc[UR36][R4.64+0xf9], R153 ;  /* 0x0000f99904008986 */ /* 0x000fe2000c101124 */
[----:B------:R-:W-:Y:S01]  /*e9d0*/  @!P6 IMAD R19, R24, R17, RZ ;  /* 0x000000111813e224 */ /* 0x000fe200078e02ff */
[C---:B------:R-:W-:Y:S02]  /*e9e0*/  ISETP.LT.OR P0, PT, R0.reuse, 0x2, !P1 ;  /* 0x000000020000780c */ /* 0x040fe40004f01670 */
[----:B------:R1:W-:Y:S01]  /*e9f0*/  @!P4 STG.E.U8 desc[UR36][R4.64+0xf8], R21 ;  /* 0x0000f8150400c986 */ /* 0x0003e2000c101124 */
[----:B------:R-:W-:-:S03]  /*ea00*/  ISETP.LT.OR P4, PT, R0, 0x1, !P3 ;  /* 0x000000010000780c */ /* 0x000fc60005f81670 */
[----:B------:R-:W-:Y:S01]  /*ea10*/  @!P5 STG.E.U8 desc[UR36][R10.64+0xf8], R13 ;  /* 0x0000f80d0a00d986 */ /* 0x000fe2000c101124 */
[----:B------:R-:W-:-:S03]  /*ea20*/  ISETP.LT.OR P5, PT, R0, 0x2, !P3 ;  /* 0x000000020000780c */ /* 0x000fc60005fa1670 */
[----:B------:R-:W-:Y:S01]  /*ea30*/  @!P2 STG.E.U8 desc[UR36][R10.64+0xf9], R15 ;  /* 0x0000f90f0a00a986 */ /* 0x000fe2000c101124 */
[----:B------:R-:W-:-:S03]  /*ea40*/  ISETP.LT.OR P2, PT, R0, 0x9, !P1 ;  /* 0x000000090000780c */ /* 0x000fc60004f41670 */
[----:B------:R-:W-:Y:S01]  /*ea50*/  @!P6 STG.E.U8 desc[UR36][R6.64], R19 ;  /* 0x000000130600e986 */ /* 0x000fe2000c101124 */
[----:B------:R-:W-:Y:S01]  /*ea60*/  ISETP.LT.OR P6, PT, R0, 0xa, !P1 ;  /* 0x0000000a0000780c */ /* 0x000fe20004fc1670 */
[-C--:B------:R-:W-:Y:S02]  /*ea70*/  @!P0 IMAD R25, R25, R17.reuse, RZ ;  /* 0x0000001119198224 */ /* 0x080fe400078e02ff */
[-C--:B0-----:R-:W-:Y:S02]  /*ea80*/  @!P4 IMAD R3, R26, R17.reuse, RZ ;  /* 0x000000111a03c224 */ /* 0x081fe400078e02ff */
[-C--:B------:R-:W-:Y:S01]  /*ea90*/  @!P5 IMAD R27, R27, R17.reuse, RZ ;  /* 0x000000111b1bd224 */ /* 0x080fe200078e02ff */
[----:B------:R-:W-:Y:S03]  /*eaa0*/  @!P0 STG.E.U8 desc[UR36][R6.64+0x1], R25 ;  /* 0x0000011906008986 */ /* 0x000fe6000c101124 */
[----:B-1----:R-:W-:Y:S01]  /*eab0*/  @!P2 IMAD R5, R28, R17, RZ ;  /* 0x000000111c05a224 */ /* 0x002fe200078e02ff */
[----:B------:R0:W-:Y:S01]  /*eac0*/  @!P4 STG.E.U8 desc[UR36][R8.64], R3 ;  /* 0x000000030800c986 */ /* 0x0001e2000c101124 */
[----:B------:R-:W-:-:S02]  /*ead0*/  ISETP.LT.OR P0, PT, R0, 0xa, !P3 ;  /* 0x0000000a0000780c */ /* 0x000fc40005f01670 */
[----:B------:R-:W-:Y:S01]  /*eae0*/  @!P6 IMAD R29, R29, R17, RZ ;  /* 0x000000111d1de224 */ /* 0x000fe200078e02ff */
[C---:B------:R-:W-:Y:S01]  /*eaf0*/  ISETP.LT.OR P4, PT, R0.reuse, 0x9, !P3 ;  /* 0x000000090000780c */ /* 0x040fe20005f81670 */
[----:B------:R-:W-:Y:S01]  /*eb00*/  @!P5 STG.E.U8 desc[UR36][R8.64+0x1], R27 ;  /* 0x0000011b0800d986 */ /* 0x000fe2000c101124 */
[----:B------:R-:W-:-:S03]  /*eb10*/  ISETP.LT.OR P5, PT, R0, 0x11, !P1 ;  /* 0x000000110000780c */ /* 0x000fc60004fa1670 */
[----:B------:R1:W-:Y:S01]  /*eb20*/  @!P2 STG.E.U8 desc[UR36][R6.64+0x8], R5 ;  /* 0x000008050600a986 */ /* 0x0003e2000c101124 */
[----:B------:R-:W-:-:S03]  /*eb30*/  ISETP.LT.OR P2, PT, R0, 0x12, !P1 ;  /* 0x000000120000780c */ /* 0x000fc60004f41670 */
[----:B------:R-:W-:Y:S01]  /*eb40*/  @!P6 STG.E.U8 desc[UR36][R6.64+0x9], R29 ;  /* 0x0000091d0600e986 */ /* 0x000fe2000c101124 */
[----:B------:R-:W-:Y:S01]  /*eb50*/  ISETP.LT.OR P6, PT, R0, 0x11, !P3 ;  /* 0x000000110000780c */ /* 0x000fe20005fc1670 */
[-C--:B------:R-:W-:Y:S02]  /*eb60*/  @!P0 IMAD R31, R31, R17.reuse, RZ ;  /* 0x000000111f1f8224 */ /* 0x080fe400078e02ff */
[-C--:B0-----:R-:W-:Y:S02]  /*eb70*/  @!P4 IMAD R3, R30, R17.reuse, RZ ;  /* 0x000000111e03c224 */ /* 0x081fe400078e02ff */
[-C--:B------:R-:W-:Y:S01]  /*eb80*/  @!P5 IMAD R11, R32, R17.reuse, RZ ;  /* 0x00000011200bd224 */ /* 0x080fe200078e02ff */
[----:B------:R-:W-:Y:S03]  /*eb90*/  @!P0 STG.E.U8 desc[UR36][R8.64+0x9], R31 ;  /* 0x0000091f08008986 */ /* 0x000fe6000c101124 */
[----:B------:R-:W-:Y:S01]  /*eba0*/  @!P2 IMAD R33, R33, R17, RZ ;  /* 0x000000112121a224 */ /* 0x000fe200078e02ff */
[----:B------:R0:W-:Y:S01]  /*ebb0*/  @!P4 STG.E.U8 desc[UR36][R8.64+0x8], R3 ;  /* 0x000008030800c986 */ /* 0x0001e2000c101124 */
[----:B------:R-:W-:-:S02]  /*ebc0*/  ISETP.LT.OR P0, PT, R0, 0x12, !P3 ;  /* 0x000000120000780c */ /* 0x000fc40005f01670 */
[----:B-1----:R-:W-:Y:S01]  /*ebd0*/  @!P6 IMAD R5, R34, R17, RZ ;  /* 0x000000112205e224 */ /* 0x002fe200078e02ff */
[C---:B------:R-:W-:Y:S01]  /*ebe0*/  ISETP.LT.OR P4, PT, R0.reuse, 0x19, !P1 ;  /* 0x000000190000780c */ /* 0x040fe20004f81670 */
[----:B------:R-:W-:Y:S01]  /*ebf0*/  @!P5 STG.E.U8 desc[UR36][R6.64+0x10], R11 ;  /* 0x0000100b0600d986 */ /* 0x000fe2000c101124 */
[----:B------:R-:W-:-:S03]  /*ec00*/  ISETP.LT.OR P5, PT, R0, 0x1a, !P1 ;  /* 0x0000001a0000780c */ /* 0x000fc60004fa1670 */
[----:B------:R-:W-:Y:S01]  /*ec10*/  @!P2 STG.E.U8 desc[UR36][R6.64+0x11], R33 ;  /* 0x000011210600a986 */ /* 0x000fe2000c101124 */
[----:B------:R-:W-:-:S03]  /*ec20*/  ISETP.LT.OR P2, PT, R0, 0x19, !P3 ;  /* 0x000000190000780c */ /* 0x000fc60005f41670 */
[----:B------:R1:W-:Y:S01]  /*ec30*/  @!P6 STG.E.U8 desc[UR36][R8.64+0x10], R5 ;  /* 0x000010050800e986 */ /* 0x0003e2000c101124 */
[----:B------:R-:W-:Y:S01]  /*ec40*/  ISETP.LT.OR P6, PT, R0, 0x1a, !P3 ;  /* 0x0000001a0000780c */ /* 0x000fe20005fc1670 */
[-C--:B------:R-:W-:Y:S02]  /*ec50*/  @!P0 IMAD R35, R35, R17.reuse, RZ ;  /* 0x0000001123238224 */ /* 0x080fe400078e02ff */
[-C--:B0-----:R-:W-:Y:S02]  /*ec60*/  @!P4 IMAD R3, R36, R17.reuse, RZ ;  /* 0x000000112403c224 */ /* 0x081fe400078e02ff */
[-C--:B------:R-:W-:Y:S01]  /*ec70*/  @!P5 IMAD R37, R37, R17.reuse, RZ ;  /* 0x000000112525d224 */ /* 0x080fe200078e02ff */
[----:B------:R-:W-:Y:S01]  /*ec80*/  @!P0 STG.E.U8 desc[UR36][R8.64+0x11], R35 ;  /* 0x0000112308008986 */ /* 0x000fe2000c101124 */
[----:B------:R-:W-:Y:S02]  /*ec90*/  ISETP.LT.OR P0, PT, R0, 0x22, !P1 ;  /* 0x000000220000780c */ /* 0x000fe40004f01670 */
[----:B-1----:R-:W-:-:S04]  /*eca0*/  @!P2 IMAD R5, R38, R17, RZ ;  /* 0x000000112605a224 */ /* 0x002fc800078e02ff */
[----:B------:R-:W-:Y:S01]  /*ecb0*/  @!P6 IMAD R39, R39, R17, RZ ;  /* 0x000000112727e224 */ /* 0x000fe200078e02ff */
[----:B------:R0:W-:Y:S01]  /*ecc0*/  @!P4 STG.E.U8 desc[UR36][R6.64+0x18], R3 ;  /* 0x000018030600c986 */ /* 0x0001e2000c101124 */
[----:B------:R-:W-:-:S03]  /*ecd0*/  ISETP.LT.OR P4, PT, R0, 0x21, !P1 ;  /* 0x000000210000780c */ /* 0x000fc60004f81670 */
        /* <DEDUP_REMOVED lines=216> */
[-C--:B0-----:R-:W-:Y:S02]  /*fa60*/  @!P4 IMAD R3, R110, R17.reuse, RZ ;  /* 0x000000116e03c224 */ /* 0x081fe400078e02ff */
[-C--:B------:R-:W-:Y:S02]  /*fa70*/  @!P0 IMAD R111, R111, R17.reuse, RZ ;  /* 0x000000116f6f8224 */ /* 0x080fe400078e02ff */
[-C--:B------:R-:W-:Y:S01]  /*fa80*/  @!P5 IMAD R11, R112, R17.reuse, RZ ;  /* 0x00000011700bd224 */ /* 0x080fe200078e02ff */
[----:B------:R0:W-:Y:S03]  /*fa90*/  @!P4 STG.E.U8 desc[UR36][R8.64+0xa8], R3 ;  /* 0x0000a8030800c986 */ /* 0x0001e6000c101124 */
[-C--:B------:R-:W-:Y:S01]  /*faa0*/  @!P2 IMAD R113, R113, R17.reuse, RZ ;  /* 0x000000117171a224 */ /* 0x080fe200078e02ff */
[----:B------:R-:W-:Y:S03]  /*fab0*/  @!P0 STG.E.U8 desc[UR36][R8.64+0xa9], R111 ;  /* 0x0000a96f08008986 */ /* 0x000fe6000c101124 */
[----:B-1----:R-:W-:Y:S01]  /*fac0*/  @!P6 IMAD R5, R114, R17, RZ ;  /* 0x000000117205e224 */ /* 0x002fe200078e02ff */
[C---:B------:R-:W-:Y:S01]  /*fad0*/  ISETP.LT.OR P0, PT, R0.reuse, 0xb2, !P3 ;  /* 0x000000b20000780c */ /* 0x040fe20005f01670 */
[----:B------:R-:W-:Y:S01]  /*fae0*/  @!P5 STG.E.U8 desc[UR36][R6.64+0xb0], R11 ;  /* 0x0000b00b0600d986 */ /* 0x000fe2000c101124 */
[----:B------:R-:W-:-:S02]  /*faf0*/  ISETP.LT.OR P5, PT, R0, 0xba, !P1 ;  /* 0x000000ba0000780c */ /* 0x000fc40004fa1670 */
[C---:B------:R-:W-:Y:S01]  /*fb00*/  ISETP.LT.OR P4, PT, R0.reuse, 0xb9, !P1 ;  /* 0x000000b90000780c */ /* 0x040fe20004f81670 */
[----:B------:R-:W-:Y:S01]  /*fb10*/  @!P2 STG.E.U8 desc[UR36][R6.64+0xb1], R113 ;  /* 0x0000b1710600a986 */ /* 0x000fe2000c101124 */
[----:B------:R-:W-:-:S03]  /*fb20*/  ISETP.LT.OR P2, PT, R0, 0xb9, !P3 ;  /* 0x000000b90000780c */ /* 0x000fc60005f41670 */
[----:B------:R1:W-:Y:S01]  /*fb30*/  @!P6 STG.E.U8 desc[UR36][R8.64+0xb0], R5 ;  /* 0x0000b0050800e986 */ /* 0x0003e2000c101124 */
[----:B------:R-:W-:-:S03]  /*fb40*/  ISETP.LT.OR P6, PT, R0, 0xba, !P3 ;  /* 0x000000ba0000780c */ /* 0x000fc60005fc1670 */
[-C--:B------:R-:W-:Y:S02]  /*fb50*/  @!P0 IMAD R115, R115, R17.reuse, RZ ;  /* 0x0000001173738224 */ /* 0x080fe400078e02ff */
[-C--:B------:R-:W-:Y:S02]  /*fb60*/  @!P5 IMAD R117, R117, R17.reuse, RZ ;  /* 0x000000117575d224 */ /* 0x080fe400078e02ff */
[-C--:B0-----:R-:W-:Y:S01]  /*fb70*/  @!P4 IMAD R3, R116, R17.reuse, RZ ;  /* 0x000000117403c224 */ /* 0x081fe200078e02ff */
[----:B------:R-:W-:Y:S01]  /*fb80*/  @!P0 STG.E.U8 desc[UR36][R8.64+0xb1], R115 ;  /* 0x0000b17308008986 */ /* 0x000fe2000c101124 */
[----:B------:R-:W-:Y:S01]  /*fb90*/  ISETP.LT.OR P0, PT, R0, 0xc1, !P1 ;  /* 0x000000c10000780c */ /* 0x000fe20004f01670 */
[----:B-1----:R-:W-:-:S03]  /*fba0*/  @!P2 IMAD R5, R118, R17, RZ ;  /* 0x000000117605a224 */ /* 0x002fc600078e02ff */
[----:B------:R-:W-:Y:S01]  /*fbb0*/  @!P6 IMAD R119, R119, R17, RZ ;  /* 0x000000117777e224 */ /* 0x000fe200078e02ff */
[----:B------:R-:W-:Y:S01]  /*fbc0*/  @!P5 STG.E.U8 desc[UR36][R6.64+0xb9], R117 ;  /* 0x0000b9750600d986 */ /* 0x000fe2000c101124 */
[----:B------:R-:W-:-:S03]  /*fbd0*/  ISETP.LT.OR P5, PT, R0, 0xc2, !P1 ;  /* 0x000000c20000780c */ /* 0x000fc60004fa1670 */
[----:B------:R0:W-:Y:S01]  /*fbe0*/  @!P4 STG.E.U8 desc[UR36][R6.64+0xb8], R3 ;  /* 0x0000b8030600c986 */ /* 0x0001e2000c101124 */
[----:B------:R-:W-:-:S03]  /*fbf0*/  ISETP.LT.OR P4, PT, R0, 0xc1, !P3 ;  /* 0x000000c10000780c */ /* 0x000fc60005f81670 */
[----:B------:R-:W-:Y:S01]  /*fc00*/  @!P6 STG.E.U8 desc[UR36][R8.64+0xb9], R119 ;  /* 0x0000b9770800e986 */ /* 0x000fe2000c101124 */
[----:B------:R-:W-:-:S03]  /*fc10*/  ISETP.LT.OR P6, PT, R0, 0xc2, !P3 ;  /* 0x000000c20000780c */ /* 0x000fc60005fc1670 */
[----:B------:R1:W-:Y:S01]  /*fc20*/  @!P2 STG.E.U8 desc[UR36][R8.64+0xb8], R5 ;  /* 0x0000b8050800a986 */ /* 0x0003e2000c101124 */
[----:B------:R-:W-:Y:S01]  /*fc30*/  ISETP.LT.OR P2, PT, R0, 0xc9, !P1 ;  /* 0x000000c90000780c */ /* 0x000fe20004f41670 */
[-C--:B------:R-:W-:Y:S02]  /*fc40*/  @!P0 IMAD R11, R120, R17.reuse, RZ ;  /* 0x00000011780b8224 */ /* 0x080fe400078e02ff */
[-C--:B------:R-:W-:Y:S02]  /*fc50*/  @!P5 IMAD R121, R121, R17.reuse, RZ ;  /* 0x000000117979d224 */ /* 0x080fe400078e02ff */
[-C--:B0-----:R-:W-:Y:S01]  /*fc60*/  @!P4 IMAD R3, R122, R17.reuse, RZ ;  /* 0x000000117a03c224 */ /* 0x081fe200078e02ff */
[----:B------:R0:W-:Y:S03]  /*fc70*/  @!P0 STG.E.U8 desc[UR36][R6.64+0xc0], R11 ;  /* 0x0000c00b06008986 */ /* 0x0001e6000c101124 */
[-C--:B------:R-:W-:Y:S01]  /*fc80*/  @!P6 IMAD R123, R123, R17.reuse, RZ ;  /* 0x000000117b7be224 */ /* 0x080fe200078e02ff */
[----:B------:R-:W-:Y:S01]  /*fc90*/  ISETP.LT.OR P0, PT, R0, 0xca, !P1 ;  /* 0x000000ca0000780c */ /* 0x000fe20004f01670 */
[----:B------:R-:W-:Y:S02]  /*fca0*/  @!P5 STG.E.U8 desc[UR36][R6.64+0xc1], R121 ;  /* 0x0000c1790600d986 */ /* 0x000fe4000c101124 */
[----:B-1----:R-:W-:Y:S01]  /*fcb0*/  @!P2 IMAD R5, R124, R17, RZ ;  /* 0x000000117c05a224 */ /* 0x002fe200078e02ff */
[C---:B------:R-:W-:Y:S01]  /*fcc0*/  ISETP.LT.OR P5, PT, R0.reuse, 0xc9, !P3 ;  /* 0x000000c90000780c */ /* 0x040fe20005fa1670 */
[----:B------:R1:W-:Y:S01]  /*fcd0*/  @!P4 STG.E.U8 desc[UR36][R8.64+0xc0], R3 ;  /* 0x0000c0030800c986 */ /* 0x0003e2000c101124 */
        /* <DEDUP_REMOVED lines=8> */
[----:B------:R-:W-:Y:S03]  /*fd60*/  @!P0 STG.E.U8 desc[UR36][R6.64+0xc9], R125 ;  /* 0x0000c97d06008986 */ /* 0x000fe6000c101124 */
[-C--:B-1----:R-:W-:Y:S01]  /*fd70*/  @!P6 IMAD R3, R128, R17.reuse, RZ ;  /* 0x000000118003e224 */ /* 0x082fe200078e02ff */
[----:B------:R0:W-:Y:S03]  /*fd80*/  @!P5 STG.E.U8 desc[UR36][R8.64+0xc8], R11 ;  /* 0x0000c80b0800d986 */ /* 0x0001e6000c101124 */
[----:B------:R-:W-:Y:S01]  /*fd90*/  @!P2 IMAD R129, R129, R17, RZ ;  /* 0x000000118181a224 */ /* 0x000fe200078e02ff */
[C---:B------:R-:W-:Y:S01]  /*fda0*/  ISETP.LT.OR P0, PT, R0.reuse, 0xd1, !P3 ;  /* 0x000000d10000780c */ /* 0x040fe20005f01670 */
[----:B------:R-:W-:Y:S01]  /*fdb0*/  @!P4 STG.E.U8 desc[UR36][R8.64+0xc9], R127 ;  /* 0x0000c97f0800c986 */ /* 0x000fe2000c101124 */
[----:B------:R-:W-:-:S02]  /*fdc0*/  ISETP.LT.OR P5, PT, R0, 0xd2, !P3 ;  /* 0x000000d20000780c */ /* 0x000fc40005fa1670 */
[C---:B------:R-:W-:Y:S01]  /*fdd0*/  ISETP.LT.OR P4, PT, R0.reuse, 0xd9, !P1 ;  /* 0x000000d90000780c */ /* 0x040fe20004f81670 */
[----:B------:R1:W-:Y:S01]  /*fde0*/  @!P6 STG.E.U8 desc[UR36][R6.64+0xd0], R3 ;  /* 0x0000d0030600e986 */ /* 0x0003e2000c101124 */
[----:B------:R-:W-:-:S03]  /*fdf0*/  ISETP.LT.OR P6, PT, R0, 0xda, !P1 ;  /* 0x000000da0000780c */ /* 0x000fc60004fc1670 */
[----:B------:R-:W-:Y:S01]  /*fe00*/  @!P2 STG.E.U8 desc[UR36][R6.64+0xd1], R129 ;  /* 0x0000d1810600a986 */ /* 0x000fe2000c101124 */
[----:B------:R-:W-:-:S03]  /*fe10*/  ISETP.LT.OR P2, PT, R0, 0xd9, !P3 ;  /* 0x000000d90000780c */ /* 0x000fc60005f41670 */
[-C--:B--2---:R-:W-:Y:S02]  /*fe20*/  @!P0 IMAD R5, R130, R17.reuse, RZ ;  /* 0x0000001182058224 */ /* 0x084fe400078e02ff */
[-C--:B------:R-:W-:Y:S02]  /*fe30*/  @!P5 IMAD R131, R131, R17.reuse, RZ ;  /* 0x000000118383d224 */ /* 0x080fe400078e02ff */
[-C--:B0-----:R-:W-:Y:S02]  /*fe40*/  @!P4 IMAD R11, R132, R17.reuse, RZ ;  /* 0x00000011840bc224 */ /* 0x081fe400078e02ff */
[-C--:B------:R-:W-:Y:S01]  /*fe50*/  @!P6 IMAD R133, R133, R17.reuse, RZ ;  /* 0x000000118585e224 */ /* 0x080fe200078e02ff */
[----:B------:R0:W-:Y:S03]  /*fe60*/  @!P0 STG.E.U8 desc[UR36][R8.64+0xd0], R5 ;  /* 0x0000d00508008986 */ /* 0x0001e6000c101124 */
[----:B-1----:R-:W-:Y:S01]  /*fe70*/  @!P2 IMAD R3, R134, R17, RZ ;  /* 0x000000118603a224 */ /* 0x002fe200078e02ff */
[----:B------:R-:W-:Y:S01]  /*fe80*/  @!P5 STG.E.U8 desc[UR36][R8.64+0xd1], R131 ;  /* 0x0000d1830800d986 */ /* 0x000fe2000c101124 */
[----:B------:R-:W-:-:S02]  /*fe90*/  ISETP.LT.OR P0, PT, R0, 0xda, !P3 ;  /* 0x000000da0000780c */ /* 0x000fc40005f01670 */
        /* <DEDUP_REMOVED lines=14> */
[----:B------:R-:W-:Y:S01]  /*ff80*/  @!P4 STG.E.U8 desc[UR36][R6.64+0xe1], R137 ;  /* 0x0000e1890600c986 */ /* 0x000fe2000c101124 */
[----:B------:R-:W-:-:S02]  /*ff90*/  ISETP.LT.OR P0, PT, R0, 0xe9, !P1 ;  /* 0x000000e90000780c */ /* 0x000fc40004f01670 */
[C---:B------:R-:W-:Y:S01]  /*ffa0*/  ISETP.LT.OR P4, PT, R0.reuse, 0xea, !P1 ;  /* 0x000000ea0000780c */ /* 0x040fe20004f81670 */
[----:B------:R1:W-:Y:S01]  /*ffb0*/  @!P6 STG.E.U8 desc[UR36][R8.64+0xe0], R11 ;  /* 0x0000e00b0800e986 */ /* 0x0003e2000c101124 */
[C---:B------:R-:W-:Y:S02]  /*ffc0*/  ISETP.LT.OR P6, PT, R0.reuse, 0xe9, !P3 ;  /* 0x000000e90000780c */ /* 0x040fe40005fc1670 */
[C---:B------:R-:W-:Y:S01]  /*ffd0*/  ISETP.LT.OR P5, PT, R0.reuse, 0xea, !P3 ;  /* 0x000000ea0000780c */ /* 0x040fe20005fa1670 */
[----:B------:R-:W-:Y:S01]  /*ffe0*/  @!P2 STG.E.U8 desc[UR36][R8.64+0xe1], R139 ;  /* 0x0000e18b0800a986 */ /* 0x000fe2000c101124 */
[----:B------:R-:W-:-:S05]  /*fff0*/  ISETP.LT.OR P2, PT, R0, 0xf1, !P1 ;  /* 0x000000f10000780c */ /* 0x000fca0004f41670 */
[-C--:B--2---:R-:W-:Y:S02]  /*10000*/  @!P0 IMAD R3, R140, R17.reuse, RZ ;  /* 0x000000118c038224 */ /* 0x084fe400078e02ff */
[-C--:B------:R-:W-:Y:S02]  /*10010*/  @!P4 IMAD R141, R141, R17.reuse, RZ ;  /* 0x000000118d8dc224 */ /* 0x080fe400078e02ff */
[-C--:B0-----:R-:W-:Y:S02]  /*10020*/  @!P6 IMAD R5, R142, R17.reuse, RZ ;  /* 0x000000118e05e224 */ /* 0x081fe400078e02ff */
[-C--:B------:R-:W-:Y:S02]  /*10030*/  @!P5 IMAD R143, R143, R17.reuse, RZ ;  /* 0x000000118f8fd224 */ /* 0x080fe400078e02ff */
[----:B-1----:R-:W-:Y:S01]  /*10040*/  @!P2 IMAD R11, R144, R17, RZ ;  /* 0x00000011900ba224 */ /* 0x002fe200078e02ff */
[----:B------:R0:W-:Y:S01]  /*10050*/  @!P0 STG.E.U8 desc[UR36][R6.64+0xe8], R3 ;  /* 0x0000e80306008986 */ /* 0x0001e2000c101124 */
[----:B------:R-:W-:-:S03]  /*10060*/  ISETP.LT.OR P0, PT, R0, 0xf2, !P1 ;  /* 0x000000f20000780c */ /* 0x000fc60004f01670 */
[----:B------:R-:W-:Y:S01]  /*10070*/  @!P4 STG.E.U8 desc[UR36][R6.64+0xe9], R141 ;  /* 0x0000e98d0600c986 */ /* 0x000fe2000c101124 */
[----:B------:R-:W-:-:S03]  /*10080*/  ISETP.LT.OR P4, PT, R0, 0xf1, !P3 ;  /* 0x000000f10000780c */ /* 0x000fc60005f81670 */
[----:B------:R-:W-:Y:S01]  /*10090*/  @!P6 STG.E.U8 desc[UR36][R8.64+0xe8], R5 ;  /* 0x0000e8050800e986 */ /* 0x000fe2000c101124 */
[----:B------:R-:W-:-:S03]  /*100a0*/  ISETP.LT.OR P6, PT, R0, 0xf2, !P3 ;  /* 0x000000f20000780c */ /* 0x000fc60005fc1670 */
[----:B------:R-:W-:Y:S01]  /*100b0*/  @!P5 STG.E.U8 desc[UR36][R8.64+0xe9], R143 ;  /* 0x0000e98f0800d986 */ /* 0x000fe2000c101124 */
[----:B------:R-:W-:-:S03]  /*100c0*/  ISETP.LT.OR P5, PT, R0, 0xf9, !P3 ;  /* 0x000000f90000780c */ /* 0x000fc60005fa1670 */
[----:B------:R1:W-:Y:S01]  /*100d0*/  @!P2 STG.E.U8 desc[UR36][R6.64+0xf0], R11 ;  /* 0x0000f00b0600a986 */ /* 0x0003e2000c101124 */
[C---:B------:R-:W-:Y:S02]  /*100e0*/  ISETP.LT.OR P2, PT, R0.reuse, 0xf9, !P1 ;  /* 0x000000f90000780c */ /* 0x040fe40004f41670 */
[C---:B------:R-:W-:Y:S02]  /*100f0*/  ISETP.LT.OR P1, PT, R0.reuse, 0xfa, !P1 ;  /* 0x000000fa0000780c */ /* 0x040fe40004f21670 */
[----:B------:R-:W-:Y:S01]  /*10100*/  ISETP.LT.OR P3, PT, R0, 0xfa, !P3 ;  /* 0x000000fa0000780c */ /* 0x000fe20005f61670 */
[-C--:B------:R-:W-:Y:S02]  /*10110*/  @!P0 IMAD R145, R145, R17.reuse, RZ ;  /* 0x0000001191918224 */ /* 0x080fe400078e02ff */
[-C--:B0-----:R-:W-:Y:S02]  /*10120*/  @!P4 IMAD R3, R146, R17.reuse, RZ ;  /* 0x000000119203c224 */ /* 0x081fe400078e02ff */
[----:B------:R-:W-:-:S02]  /*10130*/  @!P6 IMAD R147, R147, R17, RZ ;  /* 0x000000119393e224 */ /* 0x000fc400078e02ff */
[-C--:B-1----:R-:W-:Y:S02]  /*10140*/  @!P5 IMAD R11, R150, R17.reuse, RZ ;  /* 0x00000011960bd224 */ /* 0x082fe400078e02ff */
[-C--:B------:R-:W-:Y:S02]  /*10150*/  @!P2 IMAD R5, R148, R17.reuse, RZ ;  /* 0x000000119405a224 */ /* 0x080fe400078e02ff */
[-C--:B------:R-:W-:Y:S02]  /*10160*/  @!P1 IMAD R149, R149, R17.reuse, RZ ;  /* 0x0000001195959224 */ /* 0x080fe400078e02ff */
[----:B------:R-:W-:Y:S01]  /*10170*/  @!P3 IMAD R151, R151, R17, RZ ;  /* 0x000000119797b224 */ /* 0x000fe200078e02ff */
[----:B------:R0:W-:Y:S04]  /*10180*/  @!P0 STG.E.U8 desc[UR36][R6.64+0xf1], R145 ;  /* 0x0000f19106008986 */ /* 0x0001e8000c101124 */
[----:B------:R0:W-:Y:S04]  /*10190*/  @!P4 STG.E.U8 desc[UR36][R8.64+0xf0], R3 ;  /* 0x0000f0030800c986 */ /* 0x0001e8000c101124 */
[----:B------:R0:W-:Y:S04]  /*101a0*/  @!P6 STG.E.U8 desc[UR36][R8.64+0xf1], R147 ;  /* 0x0000f1930800e986 */ /* 0x0001e8000c101124 */
[----:B------:R0:W-:Y:S04]  /*101b0*/  @!P2 STG.E.U8 desc[UR36][R6.64+0xf8], R5 ;  /* 0x0000f8050600a986 */ /* 0x0001e8000c101124 */
[----:B------:R0:W-:Y:S04]  /*101c0*/  @!P1 STG.E.U8 desc[UR36][R6.64+0xf9], R149 ;  /* 0x0000f99506009986 */ /* 0x0001e8000c101124 */
[----:B------:R0:W-:Y:S04]  /*101d0*/  @!P5 STG.E.U8 desc[UR36][R8.64+0xf8], R11 ;  /* 0x0000f80b0800d986 */ /* 0x0001e8000c101124 */
[----:B------:R0:W-:Y:S02]  /*101e0*/  @!P3 STG.E.U8 desc[UR36][R8.64+0xf9], R151 ;  /* 0x0000f9970800b986 */ /* 0x0001e4000c101124 */
.L_x_543:
[----:B------:R-:W-:Y:S05]  /*101f0*/  BSYNC B0 ;  /* 0x0000000000007941 */ /* 0x000fea0003800000 */
.L_x_29:
[----:B0-----:R-:W2:Y:S04]  /*10200*/  LDL.LU R3, [R1+0x200] ;  /* 0x0002000001037983 */ /* 0x001ea80000300800 */
[----:B------:R-:W2:Y:S01]  /*10210*/  LDL.LU R2, [R1+0x204] ;  /* 0x0002040001027983 */ /* 0x000ea20000300800 */
[----:B------:R-:W-:Y:S01]  /*10220*/  ULDC UR4, c[0x0][0xc] ;  /* 0x0000030000047ab9 */ /* 0x000fe20000000800 */
[----:B------:R-:W-:Y:S01]  /*10230*/  ULDC UR5, c[0x0][0x10] ;  /* 0x0000040000057ab9 */ /* 0x000fe20000000800 */
[----:B------:R-:W2:Y:S01]  /*10240*/  LDC R5, c[0x0][0x14] ;  /* 0x00000500ff057b82 */ /* 0x000ea20000000800 */
[----:B------:R-:W-:Y:S01]  /*10250*/  UIMAD.WIDE.U32 UR4, UR4, UR5, URZ ;  /* 0x00000005040472a5 */ /* 0x000fe2000f8e003f */
[----:B------:R-:W-:Y:S01]  /*10260*/  PRMT R0, RZ, 0x7610, R0 ;  /* 0x00007610ff007816 */ /* 0x000fe20000000000 */
[----:B------:R-:W-:Y:S01]  /*10270*/  UMOV UR41, 0xffffffff ;  /* 0xffffffff00297882 */ /* 0x000fe20000000000 */
[----:B------:R-:W-:-:S03]  /*10280*/  UMOV UR44, 0xffffffff ;  /* 0xffffffff002c7882 */ /* 0x000fc60000000000 */
[----:B--2---:R-:W-:-:S04]  /*10290*/  IMAD.WIDE.U32 R2, R5, UR4, R2 ;  /* 0x0000000405027c25 */ /* 0x004fc8000f8e0002 */
[----:B------:R-:W-:Y:S01]  /*102a0*/  IMAD R5, R5, UR5, RZ ;  /* 0x0000000505057c24 */ /* 0x000fe2000f8e02ff */
[----:B------:R-:W-:Y:S01]  /*102b0*/  ULDC.64 UR4, c[0x0][0x650] ;  /* 0x0001940000047ab9 */ /* 0x000fe20000000a00 */
[----:B-1-3--:R-:W-:Y:S01]  /*102c0*/  IMAD.MOV.U32 R6, RZ, RZ, R2 ;  /* 0x000000ffff067224 */ /* 0x00afe200078e0002 */
[----:B------:R-:W-:Y:S01]  /*102d0*/  ISETP.GE.U32.AND P0, PT, R2, UR4, PT ;  /* 0x0000000402007c0c */ /* 0x000fe2000bf06070 */
[----:B------:R-:W-:-:S05]  /*102e0*/  IMAD.IADD R4, R3, 0x1, R5 ;  /* 0x0000000103047824 */ /* 0x000fca00078e0205 */
[----:B------:R0:W-:Y:S01]  /*102f0*/  STL [R1+0x200], R4 ;  /* 0x0002000401007387 */ /* 0x0001e20000100800 */
[----:B------:R-:W-:-:S03]  /*10300*/  ISETP.GE.U32.AND.EX P0, PT, R4, UR5, PT, P0 ;  /* 0x0000000504007c0c */ /* 0x000fc6000bf06100 */
[----:B------:R0:W-:Y:S10]  /*10310*/  STL [R1+0x204], R6 ;  /* 0x0002040601007387 */ /* 0x0001f40000100800 */
[----:B0-----:R-:W-:Y:S05]  /*10320*/  @P0 BRA `(.L_x_544) ;  /* 0x0000000400880947 */ /* 0x001fea0003800000 */
[----:B------:R-:W0:Y:S01]  /*10330*/  S2UR UR6, SR_CTAID.X ;  /* 0x00000000000679c3 */ /* 0x000e220000002500 */
[----:B------:R-:W-:Y:S01]  /*10340*/  ULDC.64 UR12, c[0x0][0x628] ;  /* 0x00018a00000c7ab9 */ /* 0x000fe20000000a00 */
[----:B------:R-:W-:Y:S01]  /*10350*/  ULDC UR4, c[0x0][0x150] ;  /* 0x0000540000047ab9 */ /* 0x000fe20000000800 */
[----:B------:R-:W-:Y:S01]  /*10360*/  ISETP.NE.U32.AND P0, PT, RZ, UR12, PT ;  /* 0x0000000cff007c0c */ /* 0x000fe2000bf05070 */
[----:B------:R-:W-:Y:S01]  /*10370*/  ULDC UR15, c[0x0][0x630] ;  /* 0x00018c00000f7ab9 */ /* 0x000fe20000000800 */
[----:B------:R-:W-:Y:S01]  /*10380*/  R2UR UR16, R6 ;  /* 0x00000000061072ca */ /* 0x000fe200000e0000 */
[----:B------:R-:W-:Y:S01]  /*10390*/  ULDC UR19, c[0x0][0x154] ;  /* 0x0000550000137ab9 */ /* 0x000fe20000000800 */
[----:B------:R-:W-:Y:S01]  /*103a0*/  ISETP.NE.AND.EX P0, PT, RZ, UR13, PT, P0 ;  /* 0x0000000dff007c0c */ /* 0x000fe2000bf05300 */
[----:B------:R-:W1:Y:S01]  /*103b0*/  S2UR UR18, SR_CTAID.Y ;  /* 0x00000000001279c3 */ /* 0x000e620000002600 */
[----:B------:R-:W-:Y:S02]  /*103c0*/  R2UR UR17, R4 ;  /* 0x00000000041172ca */ /* 0x000fe400000e0000 */
[----:B------:R-:W-:-:S02]  /*103d0*/  R2UR UR10, R6 ;  /* 0x00000000060a72ca */ /* 0x000fc400000e0000 */
[----:B------:R-:W-:Y:S02]  /*103e0*/  R2UR UR11, R4 ;  /* 0x00000000040b72ca */ /* 0x000fe400000e0000 */
[----:B0-----:R-:W-:-:S05]  /*103f0*/  I2FP.F32.U32 R0, UR6 ;  /* 0x0000000600007c45 */ /* 0x001fca0008201000 */
[----:B------:R-:W-:-:S04]  /*10400*/  FMUL R0, R0, UR4 ;  /* 0x0000000400007c20 */ /* 0x000fc80008400000 */
[----:B------:R0:W2:Y:S01]  /*10410*/  F2I.U32.TRUNC.NTZ R2, R0 ;  /* 0x0000000000027305 */ /* 0x0000a2000020f000 */
[----:B-1----:R-:W-:Y:S05]  /*10420*/  @!P0 BRA `(.L_x_545) ;  /* 0x0000000000308947 */ /* 0x002fea0003800000 */
        /* <DEDUP_REMOVED lines=12> */
.L_x_545:
[----:B------:R-:W-:Y:S01]  /*104f0*/  USHF.R.U64 UR44, UR10, UR15, UR11 ;  /* 0x0000000f0a2c7299 */ /* 0x000fe2000800120b */
[----:B0-----:R-:W-:Y:S01]  /*10500*/  I2FP.F32.U32 R0, UR18 ;  /* 0x0000001200007c45 */ /* 0x001fe20008201000 */
[----:B------:R-:W-:Y:S02]  /*10510*/  USHF.R.U32.HI UR4, URZ, UR15, UR11 ;  /* 0x0000000f3f047299 */ /* 0x000fe4000801160b */
        /* <DEDUP_REMOVED lines=8> */
[----:B------:R-:W-:Y:S01]  /*105a0*/  UIMAD.WIDE.U32 UR8, UR10, UR12, UR8 ;  /* 0x0000000c0a0872a5 */ /* 0x000fe2000f8e0008 */
[----:B--2---:R-:W-:Y:S01]  /*105b0*/  R2UR UR12, R2 ;  /* 0x00000000020c72ca */ /* 0x004fe200000e0000 */
[----:B------:R-:W-:Y:S01]  /*105c0*/  UIMAD UR10, UR10, UR13, UR4 ;  /* 0x0000000d0a0a72a4 */ /* 0x000fe2000f8e0204 */
[----:B------:R-:W-:Y:S01]  /*105d0*/  ULDC UR11, c[0x0][0x618] ;  /* 0x00018600000b7ab9 */ /* 0x000fe20000000800 */
[----:B------:R-:W-:Y:S02]  /*105e0*/  ULDC UR21, c[0x0][0x658] ;  /* 0x0001960000157ab9 */ /* 0x000fe40000000800 */
[----:B------:R-:W-:Y:S01]  /*105f0*/  UIADD3 UR9, UR9, UR10, URZ ;  /* 0x0000000a09097290 */ /* 0x000fe2000fffe03f */
[----:B------:R-:W-:Y:S01]  /*10600*/  UMOV UR15, 0xffffffff ;  /* 0xffffffff000f7882 */ /* 0x000fe20000000000 */
[----:B------:R-:W-:Y:S01]  /*10610*/  ULDC.64 UR4, c[0x0][0x640] ;  /* 0x0001900000047ab9 */ /* 0x000fe20000000a00 */
[----:B------:R-:W-:Y:S01]  /*10620*/  USHF.L.U32 UR15, UR15, UR21, URZ ;  /* 0x000000150f0f7299 */ /* 0x000fe2000800063f */
[----:B------:R-:W-:Y:S01]  /*10630*/  ISETP.NE.U32.AND P0, PT, RZ, UR4, PT ;  /* 0x00000004ff007c0c */ /* 0x000fe2000bf05070 */
[----:B------:R-:W-:-:S02]  /*10640*/  USHF.R.U64 UR16, UR8, UR11, UR9 ;  /* 0x0000000b08107299 */ /* 0x000fc40008001209 */
[----:B------:R-:W-:Y:S01]  /*10650*/  USHF.R.U32.HI UR8, URZ, UR11, UR9 ;  /* 0x0000000b3f087299 */ /* 0x000fe20008011609 */
[----:B0-----:R-:W-:Y:S01]  /*10660*/  R2UR UR14, R0 ;  /* 0x00000000000e72ca */ /* 0x001fe200000e0000 */
[----:B------:R-:W-:Y:S01]  /*10670*/  ULDC UR17, c[0x0][0x608] ;  /* 0x0001820000117ab9 */ /* 0x000fe20000000800 */
[----:B------:R-:W-:Y:S01]  /*10680*/  ULOP3.LUT UR42, URZ, UR15, URZ, 0x33, !UPT ;  /* 0x0000000f3f2a7292 */ /* 0x000fe2000f8e333f */
[----:B------:R-:W-:Y:S01]  /*10690*/  ISETP.NE.AND.EX P0, PT, RZ, UR5, PT, P0 ;  /* 0x00000005ff007c0c */ /* 0x000fe2000bf05300 */
[----:B------:R-:W-:Y:S02]  /*106a0*/  USHF.R.U64 UR15, UR16, UR17, UR8 ;  /* 0x00000011100f7299 */ /* 0x000fe40008001208 */
[----:B------:R-:W-:Y:S02]  /*106b0*/  USHF.R.U32.HI UR8, URZ, UR17, UR8 ;  /* 0x000000113f087299 */ /* 0x000fe40008011608 */
[----:B------:R-:W-:Y:S02]  /*106c0*/  UIADD3 UR12, -UR12, URZ, URZ ;  /* 0x0000003f0c0c7290 */ /* 0x000fe4000fffe13f */
[----:B------:R-:W-:Y:S01]  /*106d0*/  USHF.R.U64 UR17, UR15, UR21, UR8 ;  /* 0x000000150f117299 */ /* 0x000fe20008001208 */
[----:B------:R-:W-:Y:S01]  /*106e0*/  UMOV UR19, 0x1 ;  /* 0x0000000100137882 */ /* 0x000fe20000000000 */
[----:B------:R-:W-:Y:S01]  /*106f0*/  ULDC UR13, c[0x0][0x144] ;  /* 0x00005100000d7ab9 */ /* 0x000fe20000000800 */
[----:B------:R-:W-:Y:S01]  /*10700*/  ULDC UR7, c[0x0][0x600] ;  /* 0x0001800000077ab9 */ /* 0x000fe20000000800 */
[----:B------:R-:W-:-:S02]  /*10710*/  USHF.L.U32 UR24, UR19, UR21, URZ ;  /* 0x0000001513187299 */ /* 0x000fc4000800063f */
[----:B------:R-:W-:Y:S02]  /*10720*/  USHF.R.U32.HI UR8, URZ, UR21, UR8 ;  /* 0x000000153f087299 */ /* 0x000fe40008011608 */
[----:B------:R-:W-:Y:S02]  /*10730*/  UIMAD UR21, UR13, UR12, UR6 ;  /* 0x0000000c0d1572a4 */ /* 0x000fe4000f8e0206 */
[----:B------:R-:W-:Y:S02]  /*10740*/  UIADD3 UR20, UR7, -0x1, URZ ;  /* 0xffffffff07147890 */ /* 0x000fe4000fffe03f */
[----:B------:R-:W-:Y:S01]  /*10750*/  UIADD3 UR19, -UR14, URZ, URZ ;  /* 0x0000003f0e137290 */ /* 0x000fe2000fffe13f */
        /* <DEDUP_REMOVED lines=17> */
.L_x_546:
[----:B------:R-:W-:Y:S01]  /*10870*/  UISETP.NE.AND UP0, UPT, UR46, URZ, UPT ;  /* 0x0000003f2e00728c */ /* 0x000fe2000bf05270 */
[----:B------:R-:W-:Y:S01]  /*10880*/  IMAD.MOV.U32 R0, RZ, RZ, 0x1 ;  /* 0x00000001ff007424 */ /* 0x000fe200078e00ff */
[----:B------:R-:W-:Y:S02]  /*10890*/  USHF.R.U64 UR4, UR6, UR22, UR8 ;  /* 0x0000001606047299 */ /* 0x000fe40008001208 */
[----:B------:R-:W-:Y:S02]  /*108a0*/  ULOP3.LUT UR42, UR15, UR42, URZ, 0xc0, !UPT ;  /* 0x0000002a0f2a7292 */ /* 0x000fe4000f8ec03f */
[----:B------:R-:W-:Y:S02]  /*108b0*/  UIADD3 UR5, -UR4, URZ, URZ ;  /* 0x0000003f04057290 */ /* 0x000fe4000fffe13f */
[----:B------:R-:W-:Y:S02]  /*108c0*/  UIMAD UR42, UR24, UR4, UR42 ;  /* 0x00000004182a72a4 */ /* 0x000fe4000f8e022a */
[----:B------:R-:W-:-:S02]  /*108d0*/  ULOP3.LUT UR16, UR16, UR20, URZ, 0xc0, !UPT ;  /* 0x0000001410107292 */ /* 0x000fc4000f8ec03f */
[----:B------:R-:W-:Y:S02]  /*108e0*/  @UP0 UIMAD UR21, UR25, UR19, UR18 ;  /* 0x00000013191502a4 */ /* 0x000fe4000f8e0212 */
[----:B------:R-:W-:-:S03]  /*108f0*/  UIMAD UR4, UR5, UR23, UR17 ;  /* 0x00000017050472a4 */ /* 0x000fc6000f8e0211 */
[----:B------:R-:W-:Y:S01]  /*10900*/  ULDC UR5, c[0x0][0x610] ;  /* 0x0001840000057ab9 */ /* 0x000fe20000000800 */
[----:B------:R-:W-:Y:S02]  /*10910*/  UIMAD UR4, UR4, UR7, UR16 ;  /* 0x00000007040472a4 */ /* 0x000fe4000f8e0210 */
[----:B------:R-:W-:-:S04]  /*10920*/  UIMAD UR42, UR42, UR5, UR21 ;  /* 0x000000052a2a72a4 */ /* 0x000fc8000f8e0215 */
[----:B------:R-:W-:Y:S02]  /*10930*/  USEL UR41, UR4, UR42, !UP0 ;  /* 0x0000002a04297287 */ /* 0x000fe4000c000000 */
[----:B------:R-:W-:-:S12]  /*10940*/  USEL UR42, UR42, UR4, !UP0 ;  /* 0x000000042a2a7287 */ /* 0x000fd8000c000000 */
.L_x_544:
[----:B------:R-:W-:-:S13]  /*10950*/  LOP3.LUT P0, RZ, R0, 0xff, RZ, 0xc0, !PT ;  /* 0x000000ff00ff7812 */ /* 0x000fda000780c0ff */
[----:B------:R-:W-:Y:S05]  /*10960*/  @P0 BRA `(.L_x_547) ;  /* 0xffffff0800440947 */ /* 0x000fea000383ffff */
[----:B------:R-:W-:Y:S05]  /*10970*/  EXIT ;  /* 0x000000000000794d */ /* 0x000fea0003800000 */
.L_x_4:
[----:B------:R-:W2:Y:S01]  /*10980*/  LDL R5, [R1+0x204] ;  /* 0x0002040001057983 */ /* 0x000ea20000100800 */
[----:B------:R-:W-:-:S03]  /*10990*/  ULDC.64 UR8, c[0x0][0x650] ;  /* 0x0001940000087ab9 */ /* 0x000fc60000000a00 */
[----:B------:R-:W3:Y:S01]  /*109a0*/  LDL R4, [R1+0x200] ;  /* 0x0002000001047983 */ /* 0x000ee20000100800 */
[----:B------:R-:W-:Y:S01]  /*109b0*/  PRMT R0, RZ, 0x7610, R0 ;  /* 0x00007610ff007816 */ /* 0x000fe20000000000 */
[----:B------:R-:W-:Y:S02]  /*109c0*/  IMAD.MOV.U32 R3, RZ, RZ, -0x1 ;  /* 0xffffffffff037424 */ /* 0x000fe400078e00ff */
[----:B------:R-:W-:Y:S02]  /*109d0*/  IMAD.MOV.U32 R2, RZ, RZ, -0x1 ;  /* 0xffffffffff027424 */ /* 0x000fe400078e00ff */
[----:B------:R-:W-:Y:S01]  /*109e0*/  IMAD.MOV.U32 R9, RZ, RZ, -0x1 ;  /* 0xffffffffff097424 */ /* 0x000fe200078e00ff */
[----:B--2---:R-:W-:-:S04]  /*109f0*/  ISETP.GE.U32.AND P0, PT, R5, UR8, PT ;  /* 0x0000000805007c0c */ /* 0x004fc8000bf06070 */
[----:B---3--:R-:W-:-:S13]  /*10a00*/  ISETP.GE.U32.AND.EX P0, PT, R4, UR9, PT, P0 ;  /* 0x0000000904007c0c */ /* 0x008fda000bf06100 */
[----:B------:R-:W-:Y:S05]  /*10a10*/  @P0 BRA `(.L_x_548) ;  /* 0x00000004008c0947 */ /* 0x000fea0003800000 */
[----:B------:R-:W-:Y:S01]  /*10a20*/  I2FP.F32.U32 R0, UR4 ;  /* 0x0000000400007c45 */ /* 0x000fe20008201000 */
[----:B0-----:R-:W-:Y:S01]  /*10a30*/  ULDC.64 UR16, c[0x0][0x628] ;  /* 0x00018a0000107ab9 */ /* 0x001fe20000000a00 */
        /* <DEDUP_REMOVED lines=24> */
.L_x_549:
        /* <DEDUP_REMOVED lines=24> */
[----:B------:R-:W-:Y:S01]  /*10d40*/  UMOV UR19, 0x1 ;  /* 0x0000000100137882 */ /* 0x000fe20000000000 */
[----:B------:R-:W-:Y:S01]  /*10d50*/  ULDC UR20, c[0x0][0x608] ;  /* 0x0001820000147ab9 */ /* 0x000fe20000000800 */
[----:B------:R-:W-:Y:S01]  /*10d60*/  USHF.L.U32 UR26, UR19, UR23, URZ ;  /* 0x00000017131a7299 */ /* 0x000fe2000800063f */
[----:B------:R-:W-:Y:S01]  /*10d70*/  ISETP.NE.AND.EX P0, PT, RZ, UR9, PT, P0 ;  /* 0x00000009ff007c0c */ /* 0x000fe2000bf05300 */
[----:B------:R-:W-:Y:S02]  /*10d80*/  USHF.R.U64 UR19, UR18, UR20, UR11 ;  /* 0x0000001412137299 */ /* 0x000fe4000800120b */
[----:B------:R-:W-:Y:S02]  /*10d90*/  USHF.R.U32.HI UR11, URZ, UR20, UR11 ;  /* 0x000000143f0b7299 */ /* 0x000fe4000801160b */
[----:B------:R-:W-:-:S02]  /*10da0*/  UIADD3 UR15, -UR15, URZ, URZ ;  /* 0x0000003f0f0f7290 */ /* 0x000fc4000fffe13f */
[----:B------:R-:W-:Y:S01]  /*10db0*/  USHF.R.U64 UR20, UR19, UR23, UR11 ;  /* 0x0000001713147299 */ /* 0x000fe2000800120b */
[----:B------:R-:W-:Y:S01]  /*10dc0*/  ULDC UR16, c[0x0][0x144] ;  /* 0x0000510000107ab9 */ /* 0x000fe20000000800 */
[----:B------:R-:W-:Y:S01]  /*10dd0*/  ULDC UR6, c[0x0][0x600] ;  /* 0x0001800000067ab9 */ /* 0x000fe20000000800 */
[----:B------:R-:W-:Y:S02]  /*10de0*/  USHF.R.U32.HI UR11, URZ, UR23, UR11 ;  /* 0x000000173f0b7299 */ /* 0x000fe4000801160b */
[----:B------:R-:W-:Y:S02]  /*10df0*/  UIMAD UR23, UR16, UR15, UR4 ;  /* 0x0000000f101772a4 */ /* 0x000fe4000f8e0204 */
[----:B------:R-:W-:Y:S02]  /*10e00*/  UIADD3 UR22, UR6, -0x1, URZ ;  /* 0xffffffff06167890 */ /* 0x000fe4000fffe03f */
[----:B------:R-:W-:Y:S02]  /*10e10*/  ULOP3.LUT UR27, URZ, UR13, URZ, 0x33, !UPT ;  /* 0x0000000d3f1b7292 */ /* 0x000fe4000f8e333f */
        /* <DEDUP_REMOVED lines=18> */
.L_x_550:
[----:B------:R-:W-:Y:S01]  /*10f40*/  UISETP.NE.AND UP0, UPT, UR46, URZ, UPT ;  /* 0x0000003f2e00728c */ /* 0x000fe2000bf05270 */
[----:B------:R-:W-:Y:S01]  /*10f50*/  IMAD.MOV.U32 R0, RZ, RZ, 0x1 ;  /* 0x00000001ff007424 */ /* 0x000fe200078e00ff */
[----:B------:R-:W-:Y:S01]  /*10f60*/  USHF.R.U64 UR8, UR4, UR24, UR11 ;  /* 0x0000001804087299 */ /* 0x000fe2000800120b */
[----:B------:R-:W-:Y:S01]  /*10f70*/  IMAD.U32 R9, RZ, RZ, UR5 ;  /* 0x00000005ff097e24 */ /* 0x000fe2000f8e00ff */
[----:B------:R-:W-:Y:S02]  /*10f80*/  ULOP3.LUT UR4, UR19, UR27, URZ, 0xc0, !UPT ;  /* 0x0000001b13047292 */ /* 0x000fe4000f8ec03f */
[----:B------:R-:W-:Y:S02]  /*10f90*/  ULOP3.LUT UR18, UR18, UR22, URZ, 0xc0, !UPT ;  /* 0x0000001612127292 */ /* 0x000fe4000f8ec03f */
[----:B------:R-:W-:-:S03]  /*10fa0*/  UIMAD UR4, UR26, UR8, UR4 ;  /* 0x000000081a0472a4 */ /* 0x000fc6000f8e0204 */
[----:B------:R-:W-:Y:S02]  /*10fb0*/  @UP0 UIMAD UR23, UR28, UR21, UR7 ;  /* 0x000000151c1702a4 */ /* 0x000fe4000f8e0207 */
[----:B------:R-:W-:-:S03]  /*10fc0*/  UIADD3 UR7, -UR8, URZ, URZ ;  /* 0x0000003f08077290 */ /* 0x000fc6000fffe13f */
[----:B------:R-:W-:Y:S01]  /*10fd0*/  ULDC UR8, c[0x0][0x610] ;  /* 0x0001840000087ab9 */ /* 0x000fe20000000800 */
[----:B------:R-:W-:Y:S02]  /*10fe0*/  UIMAD UR7, UR7, UR25, UR20 ;  /* 0x00000019070772a4 */ /* 0x000fe4000f8e0214 */
[----:B------:R-:W-:Y:S02]  /*10ff0*/  UIMAD UR4, UR4, UR8, UR23 ;  /* 0x00000008040472a4 */ /* 0x000fe4000f8e0217 */
[----:B------:R-:W-:-:S04]  /*11000*/  UIMAD UR7, UR7, UR6, UR18 ;  /* 0x00000006070772a4 */ /* 0x000fc8000f8e0212 */
[----:B------:R-:W-:Y:S02]  /*11010*/  USEL UR6, UR7, UR4, !UP0 ;  /* 0x0000000407067287 */ /* 0x000fe4000c000000 */
[----:B------:R-:W-:-:S04]  /*11020*/  USEL UR4, UR4, UR7, !UP0 ;  /* 0x0000000704047287 */ /* 0x000fc8000c000000 */
[----:B------:R-:W-:Y:S02]  /*11030*/  IMAD.U32 R2, RZ, RZ, UR6 ;  /* 0x00000006ff027e24 */ /* 0x000fe4000f8e00ff */
[----:B------:R-:W-:-:S07]  /*11040*/  IMAD.U32 R3, RZ, RZ, UR4 ;  /* 0x00000004ff037e24 */ /* 0x000fce000f8e00ff */
.L_x_548:
[----:B------:R-:W-:-:S08]  /*11050*/  NOP ;  /* 0x0000000000007918 */ /* 0x000fd00000000000 */
[----:B0-----:R-:W0:-:S00]  /*11060*/  USETMAXREG.DEALLOC.CTAPOOL 0x18 ;  /* 0x00000018000079c8 */ /* 0x001e0000080e0500 */
[----:B------:R-:W-:-:S13]  /*11070*/  ISETP.NE.AND P0, PT, RZ, UR10, PT ;  /* 0x0000000aff007c0c */ /* 0x000fda000bf05270 */
[----:B------:R-:W-:Y:S05]  /*11080*/  @P0 EXIT ;  /* 0x000000000000094d */ /* 0x000fea0003800000 */
[----:B0-----:R-:W-:Y:S01]  /*11090*/  LOP3.LUT P0, RZ, R0, 0xff, RZ, 0xc0, !PT ;  /* 0x000000ff00ff7812 */ /* 0x001fe2000780c0ff */
[----:B------:R-:W-:Y:S02]  /*110a0*/  IMAD.MOV.U32 R0, RZ, RZ, 0x1 ;  /* 0x00000001ff007424 */ /* 0x000fe400078e00ff */
[----:B------:R-:W-:-:S10]  /*110b0*/  IMAD.MOV.U32 R6, RZ, RZ, RZ ;  /* 0x000000ffff067224 */ /* 0x000fd400078e00ff */
[----:B------:R-:W-:Y:S05]  /*110c0*/  @!P0 BRA `(.L_x_551) ;  /* 0x0000000c00608947 */ /* 0x000fea0003800000 */
[----:B------:R-:W0:Y:S01]  /*110d0*/  S2R R4, SR_TID.X ;  /* 0x0000000000047919 */ /* 0x000e220000002100 */
[----:B------:R-:W-:Y:S01]  /*110e0*/  ULDC UR4, c[0x0][0x28c] ;  /* 0x0000a30000047ab9 */ /* 0x000fe20000000800 */
[----:B------:R-:W-:Y:S01]  /*110f0*/  ULDC UR6, c[0x0][0x658] ;  /* 0x0001960000067ab9 */ /* 0x000fe20000000800 */
[----:B------:R-:W-:Y:S01]  /*11100*/  UIADD3 UR10, UR4, 0x1f, URZ ;  /* 0x0000001f040a7890 */ /* 0x000fe2000fffe03f */
[----:B------:R-:W-:Y:S01]  /*11110*/  BSSY B0, `(.L_x_551) ;  /* 0x00000d3000007945 */ /* 0x000fe20003800000 */
[----:B------:R-:W-:Y:S01]  /*11120*/  UMOV UR7, 0xffffffff ;  /* 0xffffffff00077882 */ /* 0x000fe20000000000 */
[----:B------:R-:W-:Y:S01]  /*11130*/  ULDC UR5, c[0x0][0x600] ;  /* 0x0001800000057ab9 */ /* 0x000fe20000000800 */
[----:B------:R-:W-:Y:S01]  /*11140*/  UMOV UR9, 0x1 ;  /* 0x0000000100097882 */ /* 0x000fe20000000000 */
[----:B------:R-:W-:Y:S01]  /*11150*/  USHF.L.U32 UR7, UR7, UR6, URZ ;  /* 0x0000000607077299 */ /* 0x000fe2000800063f */
[----:B------:R-:W-:Y:S01]  /*11160*/  IMAD.MOV.U32 R8, RZ, RZ, 0x1 ;  /* 0x00000001ff087424 */ /* 0x000fe200078e00ff */
[----:B------:R-:W-:Y:S01]  /*11170*/  UIADD3 UR4, UR5, -0x1, URZ ;  /* 0xffffffff05047890 */ /* 0x000fe2000fffe03f */
[----:B------:R-:W-:Y:S01]  /*11180*/  IMAD.MOV.U32 R0, RZ, RZ, 0x1 ;  /* 0x00000001ff007424 */ /* 0x000fe200078e00ff */
[----:B------:R-:W-:Y:S01]  /*11190*/  USHF.R.S32.HI UR11, URZ, 0x1f, UR10 ;  /* 0x0000001f3f0b7899 */ /* 0x000fe2000801140a */
[----:B------:R-:W-:Y:S01]  /*111a0*/  IMAD.MOV.U32 R6, RZ, RZ, RZ ;  /* 0x000000ffff067224 */ /* 0x000fe200078e00ff */
[----:B------:R-:W-:Y:S01]  /*111b0*/  ULDC UR8, c[0x0][0xc] ;  /* 0x0000030000087ab9 */ /* 0x000fe20000000800 */
[----:B------:R-:W-:-:S02]  /*111c0*/  USHF.L.U32 UR5, UR9, UR6, URZ ;  /* 0x0000000609057299 */ /* 0x000fc4000800063f */
[----:B------:R-:W-:Y:S01]  /*111d0*/  ULEA.HI UR11, UR11, UR10, URZ, 0x5 ;  /* 0x0000000a0b0b7291 */ /* 0x000fe2000f8f283f */
[----:B------:R-:W-:Y:S01]  /*111e0*/  ULDC UR9, c[0x0][0x10] ;  /* 0x0000040000097ab9 */ /* 0x000fe20000000800 */
[----:B------:R-:W-:Y:S02]  /*111f0*/  ULOP3.LUT UR6, URZ, UR7, URZ, 0x33, !UPT ;  /* 0x000000073f067292 */ /* 0x000fe4000f8e333f */
[----:B------:R-:W-:Y:S01]  /*11200*/  UIMAD.WIDE.U32 UR8, UR8, UR9, URZ ;  /* 0x00000009080872a5 */ /* 0x000fe2000f8e003f */
[----:B------:R-:W-:Y:S01]  /*11210*/  ULDC UR7, c[0x0][0x14] ;  /* 0x0000050000077ab9 */ /* 0x000fe20000000800 */
[----:B------:R-:W-:Y:S02]  /*11220*/  USHF.R.S32.HI UR18, URZ, 0x5, UR11 ;  /* 0x000000053f127899 */ /* 0x000fe4000801140b */
[----:B------:R-:W-:Y:S02]  /*11230*/  UIMAD.WIDE.U32 UR20, UR8, UR7, URZ ;  /* 0x00000007081472a5 */ /* 0x000fe4000f8e003f */
[----:B------:R-:W-:-:S02]  /*11240*/  UIMAD UR13, UR9, UR7, URZ ;  /* 0x00000007090d72a4 */ /* 0x000fc4000f8e023f */
[----:B------:R-:W-:Y:S01]  /*11250*/  ULOP3.LUT UR24, UR40, 0x2, URZ, 0xfc, !UPT ;  /* 0x0000000228187892 */ /* 0x000fe2000f8efc3f */
[C---:B0-----:R-:W-:Y:S01]  /*11260*/  LOP3.LUT P2, RZ, R4.reuse, 0x7f, RZ, 0xc0, !PT ;  /* 0x0000007f04ff7812 */ /* 0x041fe2000784c0ff */
[----:B------:R-:W-:Y:S01]  /*11270*/  UIADD3 UR13, UR21, UR13, URZ ;  /* 0x0000000d150d7290 */ /* 0x000fe2000fffe03f */
[----:B------:R-:W-:Y:S01]  /*11280*/  LOP3.LUT P0, RZ, R4, 0x1f, RZ, 0xc0, !PT ;  /* 0x0000001f04ff7812 */ /* 0x000fe2000780c0ff */
[----:B------:R-:W-:Y:S01]  /*11290*/  UIADD3 UR25, UR18, 0x1, URZ ;  /* 0x0000000112197890 */ /* 0x000fe2000fffe03f */
[----:B------:R-:W-:Y:S02]  /*112a0*/  ULDC.64 UR22, c[0x0][0x198] ;  /* 0x0000660000167ab9 */ /* 0x000fe40000000a00 */
[----:B------:R-:W-:-:S13]  /*112b0*/  PLOP3.LUT P0, PT, P0, P2, PT, 0x8a, 0x0 ;  /* 0x000000000000781c */ /* 0x000fda0000705172 */
.L_x_563:
[----:B------:R-:W-:-:S03]  /*112c0*/  UMOV UR7, 0xffffffff ;  /* 0xffffffff00077882 */ /* 0x000fc60000000000 */
[----:B------:R-:W-:Y:S05]  /*112d0*/  BRA.DIV UR7, `(.L_x_552) ;  /* 0x0000001607307947 */ /* 0x000fea000b800000 */
[----:B------:R-:W-:-:S13]  /*112e0*/  ELECT P6, URZ, PT ;  /* 0x00000000003f782f */ /* 0x000fda00038c0000 */
.L_x_584:
[----:B------:R-:W0:Y:S01]  /*112f0*/  LDC R4, c[0x0][0x28c] ;  /* 0x0000a300ff047b82 */ /* 0x000e220000000800 */
[----:B------:R-:W-:Y:S01]  /*11300*/  BSSY B1, `(.L_x_553) ;  /* 0x0000035000017945 */ /* 0x000fe20003800000 */
[----:B0-----:R-:W-:-:S13]  /*11310*/  ISETP.LT.OR P6, PT, R4, 0x1, !P6 ;  /* 0x000000010400780c */ /* 0x001fda00077c1670 */
[----:B------:R-:W-:Y:S05]  /*11320*/  @P6 BRA `(.L_x_554) ;  /* 0x0000000000c86947 */ /* 0x000fea0003800000 */
[----:B------:R-:W-:Y:S02]  /*11330*/  IMAD.SHL.U32 R11, R3, 0x100, RZ ;  /* 0x00000100030b7824 */ /* 0x000fe400078e00ff */
[----:B------:R-:W-:Y:S02]  /*11340*/  IMAD.SHL.U32 R2, R2, 0x100, RZ ;  /* 0x0000010002027824 */ /* 0x000fe400078e00ff */
[----:B------:R-:W-:Y:S02]  /*11350*/  IMAD.MOV.U32 R12, RZ, RZ, RZ ;  /* 0x000000ffff0c7224 */ /* 0x000fe400078e00ff */
[----:B------:R-:W-:Y:S02]  /*11360*/  IMAD.U32 R14, RZ, RZ, UR25 ;  /* 0x00000019ff0e7e24 */ /* 0x000fe4000f8e00ff */
[----:B------:R-:W-:Y:S02]  /*11370*/  IMAD.MOV.U32 R3, RZ, RZ, R0 ;  /* 0x000000ffff037224 */ /* 0x000fe400078e0000 */
[----:B------:R-:W-:-:S07]  /*11380*/  IMAD.MOV.U32 R4, RZ, RZ, R6 ;  /* 0x000000ffff047224 */ /* 0x000fce00078e0006 */
.L_x_558:
[----:B------:R-:W0:Y:S01]  /*11390*/  S2R R10, SR_CgaCtaId ;  /* 0x00000000000a7919 */ /* 0x000e220000008800 */
[----:B------:R-:W-:Y:S01]  /*113a0*/  MOV R5, 0x400 ;  /* 0x0000040000057802 */ /* 0x000fe20000000f00 */
[----:B------:R-:W1:Y:S03]  /*113b0*/  @!P2 LDC R7, c[0x0][0x500] ;  /* 0x00014000ff07ab82 */ /* 0x000e660000000800 */
[----:B0-----:R-:W-:Y:S02]  /*113c0*/  LEA R13, R10, R5, 0x18 ;  /* 0x000000050a0d7211 */ /* 0x001fe400078ec0ff */
[----:B------:R-:W-:-:S03]  /*113d0*/  SHF.L.U32 R5, R3, 0x1f, RZ ;  /* 0x0000001f03057819 */ /* 0x000fc600000006ff */
[----:B------:R-:W-:-:S04]  /*113e0*/  IMAD R10, R4, 0x8, R13 ;  /* 0x00000008040a7824 */ /* 0x000fc800078e020d */
[----:B------:R-:W0:Y:S02]  /*113f0*/  SYNCS.PHASECHK.TRANS64.TRYWAIT P1, [R10+URZ+0x70], R5 ;  /* 0x000070050a0075a7 */ /* 0x000e24000802017f */
[----:B01----:R-:W-:Y:S05]  /*11400*/  @!P1 BRA `(.L_x_555) ;  /* 0x0000001400049947 */ /* 0x003fea0003800000 */
.L_x_585:
[----:B------:R-:W-:Y:S01]  /*11410*/  UPRMT UR7, UR24, 0x9910, URZ ;  /* 0x0000991018077896 */ /* 0x000fe2000800003f */
[----:B------:R1:W-:Y:S03]  /*11420*/  @!P2 SYNCS.ARRIVE.TRANS64 RZ, [R10+URZ], R7 ;  /* 0x000000070affa9a7 */ /* 0x0003e6000800003f */
[----:B------:R-:W-:-:S06]  /*11430*/  UISETP.NE.AND UP0, UPT, UR7, 0x2, UPT ;  /* 0x000000020700788c */ /* 0x000fcc000bf05270 */
[----:B------:R-:W-:-:S13]  /*11440*/  PLOP3.LUT P1, PT, PT, PT, UP0, 0x80, 0x0 ;  /* 0x000000000000781c */ /* 0x000fda0003f2f008 */
[----:B-1----:R-:W-:Y:S05]  /*11450*/  @P1 BRA `(.L_x_556) ;  /* 0x0000000000041947 */ /* 0x002fea0003800000 */
[----:B------:R-:W-:Y:S01]  /*11460*/  BPT.TRAP 0x1 ;  /* 0x000000040000795c */ /* 0x000fe20000300000 */
.L_x_556:
[----:B------:R-:W-:Y:S05]  /*11470*/  @P0 BRA `(.L_x_557) ;  /* 0x0000000000040947 */ /* 0x000fea0003800000 */
[----:B------:R-:W-:Y:S01]  /*11480*/  BPT.TRAP 0x1 ;  /* 0x000000040000795c */ /* 0x000fe20000300000 */
.L_x_557:
[----:B------:R-:W-:Y:S01]  /*11490*/  IMAD R13, R4, 0x2000, R13 ;  /* 0x00002000040d7824 */ /* 0x000fe200078e020d */
[----:B------:R-:W-:Y:S01]  /*114a0*/  R2UR UR9, R10 ;  /* 0x000000000a0972ca */ /* 0x000fe200000e0000 */
[----:B------:R-:W-:Y:S01]  /*114b0*/  VIADD R14, R14, 0xffffffff ;  /* 0xffffffff0e0e7836 */ /* 0x000fe20000000000 */
[----:B------:R-:W-:Y:S01]  /*114c0*/  UIADD3 UR14, UP0, UR22, 0xf0, URZ ;  /* 0x000000f0160e7890 */ /* 0x000fe2000ff1e03f */
[----:B------:R-:W-:Y:S01]  /*114d0*/  R2UR UR11, R11 ;  /* 0x000000000b0b72ca */ /* 0x000fe200000e0000 */
[----:B------:R-:W-:Y:S01]  /*114e0*/  UIADD3 UR26, UP1, UR22, 0x1f0, URZ ;  /* 0x000001f0161a7890 */ /* 0x000fe2000ff3e03f */
[----:B------:R-:W-:Y:S01]  /*114f0*/  R2UR UR7, R13 ;  /* 0x000000000d0772ca */ /* 0x000fe200000e0000 */
[----:B------:R-:W-:Y:S01]  /*11500*/  UIADD3.X UR15, URZ, UR23, URZ, UP0, !UPT ;  /* 0x000000173f0f7290 */ /* 0x000fe200087fe43f */
[----:B------:R-:W-:Y:S01]  /*11510*/  R2UR UR10, R12 ;  /* 0x000000000c0a72ca */ /* 0x000fe200000e0000 */
[----:B------:R-:W-:Y:S01]  /*11520*/  VIADD R4, R4, 0x1 ;  /* 0x0000000104047836 */ /* 0x000fe20000000000 */
[----:B------:R-:W-:Y:S01]  /*11530*/  R2UR UR12, R9 ;  /* 0x00000000090c72ca */ /* 0x000fe200000e0000 */
[----:B------:R-:W-:Y:S01]  /*11540*/  UIADD3.X UR27, URZ, UR23, URZ, UP1, !UPT ;  /* 0x000000173f1b7290 */ /* 0x000fe20008ffe43f */
[----:B------:R-:W-:Y:S01]  /*11550*/  R2UR UR19, R2 ;  /* 0x00000000021372ca */ /* 0x000fe200000e0000 */
[----:B------:R-:W-:Y:S01]  /*11560*/  UMOV UR16, 0x0 ;  /* 0x0000000000107882 */ /* 0x000fe20000000000 */
[----:B------:R-:W-:Y:S01]  /*11570*/  ISETP.GT.AND P3, PT, R14, 0x1, PT ;  /* 0x000000010e00780c */ /* 0x000fe20003f64270 */
[----:B------:R-:W-:Y:S01]  /*11580*/  UMOV UR17, 0x10000000 ;  /* 0x1000000000117882 */ /* 0x000fe20000000000 */
[----:B------:R-:W-:Y:S01]  /*11590*/  ISETP.NE.AND P1, PT, R4, 0xe, PT ;  /* 0x0000000e0400780c */ /* 0x000fe20003f25270 */
[----:B------:R-:W-:-:S02]  /*115a0*/  VIADD R12, R12, 0x20 ;  /* 0x000000200c0c7836 */ /* 0x000fc40000000000 */
[----:B------:R-:W-:Y:S01]  /*115b0*/  UIADD3 UR8, UR7, 0x200, URZ ;  /* 0x0000020007087890 */ /* 0x000fe2000fffe03f */
[----:B0-----:R-:W-:Y:S01]  /*115c0*/  SEL R10, RZ, 0x1, P1 ;  /* 0x00000001ff0a7807 */ /* 0x001fe20000800000 */
[----:B------:R-:W-:Y:S01]  /*115d0*/  UIADD3 UR7, UR7, 0x1c200, URZ ;  /* 0x0001c20007077890 */ /* 0x000fe2000fffe03f */
[----:B------:R-:W-:Y:S02]  /*115e0*/  SEL R4, R4, RZ, P1 ;  /* 0x000000ff04047207 */ /* 0x000fe40000800000 */
[----:B------:R-:W-:-:S04]  /*115f0*/  LOP3.LUT R3, R3, R10, RZ, 0x3c, !PT ;  /* 0x0000000a03037212 */ /* 0x000fc800078e3cff */
[----:B------:R0:W-:Y:S02]  /*11600*/  UTMALDG.3D [UR8], [UR14], desc[UR16] ;  /* 0x000010080e0075b4 */ /* 0x0001e40008011000 */
[----:B0-----:R-:W-:Y:S01]  /*11610*/  UMOV UR8, UR7 ;  /* 0x0000000700087c82 */ /* 0x001fe20008000000 */
[----:B------:R-:W-:Y:S02]  /*11620*/  UMOV UR11, UR19 ;  /* 0x00000013000b7c82 */ /* 0x000fe40008000000 */
[----:B------:R0:W-:Y:S02]  /*11630*/  UTMALDG.3D [UR8], [UR26], desc[UR16] ;  /* 0x000010081a0075b4 */ /* 0x0001e40008011000 */
[----:B0-----:R-:W-:Y:S05]  /*11640*/  @P3 BRA `(.L_x_558) ;  /* 0xfffffffc00503947 */ /* 0x001fea000383ffff */
.L_x_554:
[----:B------:R-:W-:Y:S05]  /*11650*/  BSYNC B1 ;  /* 0x0000000000017941 */ /* 0x000fea0003800000 */
.L_x_553:
[----:B------:R-:W2:Y:S01]  /*11660*/  LDL.LU R15, [R1+0x200] ;  /* 0x00020000010f7983 */ /* 0x000ea20000300800 */
[----:B------:R-:W-:Y:S01]  /*11670*/  LOP3.LUT P1, RZ, R8, 0xff, RZ, 0xc0, !PT ;  /* 0x000000ff08ff7812 */ /* 0x000fe2000782c0ff */
[----:B------:R-:W-:Y:S01]  /*11680*/  VIADD R6, R6, UR18 ;  /* 0x0000001206067c36 */ /* 0x000fe20008000000 */
[----:B------:R-:W-:Y:S01]  /*11690*/  ULDC.64 UR8, c[0x0][0x650] ;  /* 0x0001940000087ab9 */ /* 0x000fe20000000a00 */
[----:B------:R-:W3:Y:S01]  /*116a0*/  LDL.LU R13, [R1+0x204] ;  /* 0x00020400010d7983 */ /* 0x000ee20000300800 */
[----:B------:R-:W-:Y:S01]  /*116b0*/  UISETP.GE.U32.AND UP0, UPT, UR18, 0xe, UPT ;  /* 0x0000000e1200788c */ /* 0x000fe2000bf06070 */
[----:B------:R-:W-:Y:S01]  /*116c0*/  BSSY B1, `(.L_x_559) ;  /* 0x0000075000017945 */ /* 0x000fe20003800000 */
[----:B------:R-:W-:Y:S01]  /*116d0*/  IMAD.MOV.U32 R9, RZ, RZ, -0x1 ;  /* 0xffffffffff097424 */ /* 0x000fe200078e00ff */
[----:B------:R-:W-:Y:S02]  /*116e0*/  PRMT R4, RZ, 0x7610, R4 ;  /* 0x00007610ff047816 */ /* 0x000fe40000000004 */
[----:B------:R-:W-:-:S02]  /*116f0*/  PRMT R8, RZ, 0x7610, R8 ;  /* 0x00007610ff087816 */ /* 0x000fc40000000008 */
[----:B------:R-:W-:Y:S02]  /*11700*/  PLOP3.LUT P3, PT, PT, PT, UP0, 0x80, 0x0 ;  /* 0x000000000000781c */ /* 0x000fe40003f6f008 */
[----:B------:R-:W0:Y:S01]  /*11710*/  @P1 S2R R3, SR_CgaCtaId ;  /* 0x0000000000031919 */ /* 0x000e220000008800 */
[----:B------:R-:W-:-:S04]  /*11720*/  @P1 MOV R2, 0x400 ;  /* 0x0000040000021802 */ /* 0x000fc80000000f00 */
[----:B0-----:R-:W-:Y:S01]  /*11730*/  @P1 LEA R2, R3, R2, 0x18 ;  /* 0x0000000203021211 */ /* 0x001fe200078ec0ff */
[----:B------:R-:W-:-:S03]  /*11740*/  IMAD.U32 R3, RZ, RZ, UR18 ;  /* 0x00000012ff037e24 */ /* 0x000fc6000f8e00ff */
[----:B------:R0:W-:Y:S01]  /*11750*/  @P1 SYNCS.ARRIVE.TRANS64.A1T0 RZ, [R2+URZ+0xf8], RZ ;  /* 0x0000f8ff02ff19a7 */ /* 0x0001e2000810003f */
[----:B------:R-:W-:-:S04]  /*11760*/  ISETP.GT.U32.AND P1, PT, R6, 0xd, PT ;  /* 0x0000000d0600780c */ /* 0x000fc80003f24070 */
[----:B------:R-:W-:Y:S02]  /*11770*/  ISETP.LT.U32.AND P1, PT, R3, 0xe, P1 ;  /* 0x0000000e0300780c */ /* 0x000fe40000f21070 */
[----:B0-----:R-:W-:-:S05]  /*11780*/  SHF.R.U32.HI R2, RZ, 0x1, R6 ;  /* 0x00000001ff027819 */ /* 0x001fca0000011606 */
[----:B------:R-:W-:-:S04]  /*11790*/  IMAD.WIDE.U32 R2, R2, -0x6db6db6d, RZ ;  /* 0x9249249302027825 */ /* 0x000fc800078e00ff */
[----:B------:R-:W-:Y:S01]  /*117a0*/  IMAD.MOV.U32 R2, RZ, RZ, -0x1 ;  /* 0xffffffffff027424 */ /* 0x000fe200078e00ff */
[----:B------:R-:W-:Y:S02]  /*117b0*/  SHF.R.U32.HI R5, RZ, 0x2, R3 ;  /* 0x00000002ff057819 */ /* 0x000fe40000011603 */
[----:B------:R-:W-:-:S03]  /*117c0*/  SEL R3, RZ, 0x1, !P1 ;  /* 0x00000001ff037807 */ /* 0x000fc60004800000 */
[----:B------:R-:W-:Y:S01]  /*117d0*/  IMAD R6, R5, -0xe, R6 ;  /* 0xfffffff205067824 */ /* 0x000fe200078e0206 */
[----:B------:R-:W-:Y:S01]  /*117e0*/  LOP3.LUT R0, R0, R3, RZ, 0x3c, !PT ;  /* 0x0000000300007212 */ /* 0x000fe200078e3cff */
[----:B------:R-:W-:-:S03]  /*117f0*/  IMAD.MOV.U32 R3, RZ, RZ, -0x1 ;  /* 0xffffffffff037424 */ /* 0x000fc600078e00ff */
[----:B------:R-:W-:Y:S02]  /*11800*/  @P3 LOP3.LUT R0, R0, 0x1, R5, 0x78, !PT ;  /* 0x0000000100003812 */ /* 0x000fe400078e7805 */
[----:B---3--:R-:W-:-:S04]  /*11810*/  IADD3 R13, P1, R13, UR20, RZ ;  /* 0x000000140d0d7c10 */ /* 0x008fc8000ff3e0ff */
[----:B--2---:R-:W-:Y:S01]  /*11820*/  IADD3.X R15, R15, UR13, RZ, P1, !PT ;  /* 0x0000000d0f0f7c10 */ /* 0x004fe20008ffe4ff */
[----:B------:R0:W-:Y:S01]  /*11830*/  STL [R1+0x204], R13 ;  /* 0x0002040d01007387 */ /* 0x0001e20000100800 */
[----:B------:R-:W-:-:S03]  /*11840*/  ISETP.GE.U32.AND P1, PT, R13, UR8, PT ;  /* 0x000000080d007c0c */ /* 0x000fc6000bf26070 */
[----:B------:R0:W-:Y:S01]  /*11850*/  STL [R1+0x200], R15 ;  /* 0x0002000f01007387 */ /* 0x0001e20000100800 */
[----:B------:R-:W-:-:S13]  /*11860*/  ISETP.GE.U32.AND.EX P1, PT, R15, UR9, PT, P1 ;  /* 0x000000090f007c0c */ /* 0x000fda000bf26110 */
[----:B0-----:R-:W-:Y:S05]  /*11870*/  @P1 BRA `(.L_x_560) ;  /* 0x0000000400641947 */ /* 0x001fea0003800000 */
[----:B------:R-:W0:Y:S01]  /*11880*/  S2R R7, SR_CTAID.X ;  /* 0x0000000000077919 */ /* 0x000e220000002500 */
[----:B------:R-:W-:Y:S01]  /*11890*/  ULDC UR7, c[0x0][0x150] ;  /* 0x0000540000077ab9 */ /* 0x000fe20000000800 */
[----:B------:R-:W1:Y:S01]  /*118a0*/  LDC R4, c[0x0][0x144] ;  /* 0x00005100ff047b82 */ /* 0x000e620000000800 */
[----:B------:R-:W-:Y:S01]  /*118b0*/  UISETP.NE.AND UP0, UPT, UR46, URZ, UPT ;  /* 0x0000003f2e00728c */ /* 0x000fe2000bf05270 */
[----:B------:R-:W2:Y:S01]  /*118c0*/  S2R R5, SR_CTAID.Y ;  /* 0x0000000000057919 */ /* 0x000ea20000002600 */
[----:B------:R-:W-:Y:S01]  /*118d0*/  ULDC.64 UR8, c[0x0][0x628] ;  /* 0x00018a0000087ab9 */ /* 0x000fe20000000a00 */
[----:B------:R-:W-:-:S03]  /*118e0*/  ULDC UR10, c[0x0][0x630] ;  /* 0x00018c00000a7ab9 */ /* 0x000fc60000000800 */
[----:B------:R-:W-:Y:S01]  /*118f0*/  PLOP3.LUT P1, PT, PT, PT, UP0, 0x80, 0x0 ;  /* 0x000000000000781c */ /* 0x000fe20003f2f008 */
[----:B------:R-:W3:Y:S01]  /*11900*/  LDC R10, c[0x0][0x148] ;  /* 0x00005200ff0a7b82 */ /* 0x000ee20000000800 */
[----:B0-----:R-:W-:Y:S02]  /*11910*/  I2FP.F32.U32 R2, R7 ;  /* 0x0000000700027245 */ /* 0x001fe40000201000 */
[----:B--2---:R-:W-:-:S03]  /*11920*/  I2FP.F32.U32 R3, R5 ;  /* 0x0000000500037245 */ /* 0x004fc60000201000 */
[----:B------:R-:W-:Y:S01]  /*11930*/  FMUL R2, R2, UR7 ;  /* 0x0000000702027c20 */ /* 0x000fe20008400000 */
[----:B------:R-:W-:Y:S02]  /*11940*/  ULDC UR7, c[0x0][0x154] ;  /* 0x0000550000077ab9 */ /* 0x000fe40000000800 */
[----:B------:R-:W-:-:S03]  /*11950*/  FMUL R9, R3, UR7 ;  /* 0x0000000703097c20 */ /* 0x000fc60008400000 */
[----:B------:R-:W0:Y:S08]  /*11960*/  F2I.U32.TRUNC.NTZ R2, R2 ;  /* 0x0000000200027305 */ /* 0x000e30000020f000 */
[----:B------:R-:W2:Y:S01]  /*11970*/  F2I.U32.TRUNC.NTZ R9, R9 ;  /* 0x0000000900097305 */ /* 0x000ea2000020f000 */
[----:B0-----:R-:W-:Y:S02]  /*11980*/  IMAD.MOV R3, RZ, RZ, -R2 ;  /* 0x000000ffff037224 */ /* 0x001fe400078e0a02 */
[----:B------:R-:W-:-:S02]  /*11990*/  IMAD.MOV.U32 R2, RZ, RZ, R13 ;  /* 0x000000ffff027224 */ /* 0x000fc400078e000d */
[----:B-1----:R-:W-:Y:S02]  /*119a0*/  IMAD R7, R4, R3, R7 ;  /* 0x0000000304077224 */ /* 0x002fe400078e0207 */
[----:B--2---:R-:W-:-:S04]  /*119b0*/  IMAD.MOV R3, RZ, RZ, -R9 ;  /* 0x000000ffff037224 */ /* 0x004fc800078e0a09 */
[----:B---3--:R-:W-:Y:S01]  /*119c0*/  @P1 IMAD R7, R10, R3, R5 ;  /* 0x000000030a071224 */ /* 0x008fe200078e0205 */
[----:B------:R-:W-:Y:S01]  /*119d0*/  ISETP.NE.U32.AND P1, PT, RZ, UR8, PT ;  /* 0x00000008ff007c0c */ /* 0x000fe2000bf25070 */
[----:B------:R-:W-:-:S03]  /*119e0*/  IMAD.MOV.U32 R3, RZ, RZ, R15 ;  /* 0x000000ffff037224 */ /* 0x000fc600078e000f */
[----:B------:R-:W-:-:S13]  /*119f0*/  ISETP.NE.AND.EX P1, PT, RZ, UR9, PT, P1 ;  /* 0x00000009ff007c0c */ /* 0x000fda000bf25310 */
[----:B------:R-:W-:Y:S05]  /*11a00*/  @!P1 BRA `(.L_x_561) ;  /* 0x0000000000289947 */ /* 0x000fea0003800000 */
[----:B------:R-:W-:Y:S02]  /*11a10*/  ULDC UR7, c[0x0][0x634] ;  /* 0x00018d0000077ab9 */ /* 0x000fe40000000800 */
[----:B------:R-:W-:-:S05]  /*11a20*/  IADD3 R3, P1, R13, UR7, RZ ;  /* 0x000000070d037c10 */ /* 0x000fca000ff3e0ff */
[----:B------:R-:W-:-:S04]  /*11a30*/  IMAD.X R9, RZ, RZ, R15, P1 ;  /* 0x000000ffff097224 */ /* 0x000fc800008e060f */
[----:B------:R-:W-:-:S04]  /*11a40*/  IMAD.WIDE.U32 R4, R9, UR8, RZ ;  /* 0x0000000809047c25 */ /* 0x000fc8000f8e00ff */
[----:B------:R-:W-:-:S04]  /*11a50*/  IMAD.WIDE.U32 R4, P1, R3, UR9, R4 ;  /* 0x0000000903047c25 */ /* 0x000fc8000f820004 */
[----:B------:R-:W-:-:S04]  /*11a60*/  IMAD.WIDE.U32 R2, R3, UR8, RZ ;  /* 0x0000000803027c25 */ /* 0x000fc8000f8e00ff */
[----:B------:R-:W-:Y:S01]  /*11a70*/  IMAD.MOV.U32 R2, RZ, RZ, R5 ;  /* 0x000000ffff027224 */ /* 0x000fe200078e0005 */
[----:B------:R-:W-:Y:S01]  /*11a80*/  IADD3 RZ, P3, R3, R4, RZ ;  /* 0x0000000403ff7210 */ /* 0x000fe20007f7e0ff */
[----:B------:R-:W-:-:S04]  /*11a90*/  IMAD.X R3, RZ, RZ, RZ, P1 ;  /* 0x000000ffff037224 */ /* 0x000fc800008e06ff */
[----:B------:R-:W-:-:S08]  /*11aa0*/  IMAD.WIDE.U32.X R2, R9, UR9, R2, P3 ;  /* 0x0000000909027c25 */ /* 0x000fd000098e0402 */
.L_x_561:
[--C-:B------:R-:W-:Y:S01]  /*11ab0*/  SHF.R.U64 R9, R2, UR10, R3.reuse ;  /* 0x0000000a02097c19 */ /* 0x100fe20008001203 */
[----:B------:R-:W-:Y:S01]  /*11ac0*/  ULDC.64 UR8, c[0x0][0x620] ;  /* 0x0001880000087ab9 */ /* 0x000fe20000000a00 */
[----:B------:R-:W-:Y:S01]  /*11ad0*/  SHF.R.U32.HI R2, RZ, UR10, R3 ;  /* 0x0000000aff027c19 */ /* 0x000fe20008011603 */
[----:B------:R-:W-:Y:S01]  /*11ae0*/  IMAD.MOV.U32 R3, RZ, RZ, R15 ;  /* 0x000000ffff037224 */ /* 0x000fe200078e000f */
[----:B------:R-:W-:Y:S01]  /*11af0*/  IADD3 R11, P1, RZ, -R9, RZ ;  /* 0x80000009ff0b7210 */ /* 0x000fe20007f3e0ff */
[----:B------:R-:W-:-:S04]  /*11b00*/  ULDC UR7, c[0x0][0x618] ;  /* 0x0001860000077ab9 */ /* 0x000fc80000000800 */
[----:B------:R-:W-:-:S04]  /*11b10*/  IMAD.X R2, RZ, RZ, ~R2, P1 ;  /* 0x000000ffff027224 */ /* 0x000fc800008e0e02 */
[----:B------:R-:W-:-:S04]  /*11b20*/  IMAD R2, R2, UR8, RZ ;  /* 0x0000000802027c24 */ /* 0x000fc8000f8e02ff */
[----:B------:R-:W-:Y:S02]  /*11b30*/  IMAD R5, R11, UR9, R2 ;  /* 0x000000090b057c24 */ /* 0x000fe4000f8e0202 */
[----:B------:R-:W-:-:S04]  /*11b40*/  IMAD.MOV.U32 R2, RZ, RZ, R13 ;  /* 0x000000ffff027224 */ /* 0x000fc800078e000d */
[----:B------:R-:W-:Y:S01]  /*11b50*/  IMAD.WIDE.U32 R2, R11, UR8, R2 ;  /* 0x000000080b027c25 */ /* 0x000fe2000f8e0002 */
[----:B------:R-:W-:Y:S02]  /*11b60*/  ULDC.64 UR8, c[0x0][0x640] ;  /* 0x0001900000087ab9 */ /* 0x000fe40000000a00 */
[----:B------:R-:W-:Y:S01]  /*11b70*/  ISETP.NE.U32.AND P1, PT, RZ, UR8, PT ;  /* 0x00000008ff007c0c */ /* 0x000fe2000bf25070 */
[----:B------:R-:W-:-:S03]  /*11b80*/  IMAD.IADD R3, R3, 0x1, R5 ;  /* 0x0000000103037824 */ /* 0x000fc600078e0205 */
[----:B------:R-:W-:Y:S02]  /*11b90*/  ISETP.NE.AND.EX P1, PT, RZ, UR9, PT, P1 ;  /* 0x00000009ff007c0c */ /* 0x000fe4000bf25310 */
[--C-:B------:R-:W-:Y:S02]  /*11ba0*/  SHF.R.U64 R10, R2, UR7, R3.reuse ;  /* 0x00000007020a7c19 */ /* 0x100fe40008001203 */
[----:B------:R-:W-:Y:S01]  /*11bb0*/  SHF.R.U32.HI R3, RZ, UR7, R3 ;  /* 0x00000007ff037c19 */ /* 0x000fe20008011603 */
[----:B------:R-:W-:-:S03]  /*11bc0*/  ULDC UR7, c[0x0][0x608] ;  /* 0x0001820000077ab9 */ /* 0x000fc60000000800 */
[--C-:B------:R-:W-:Y:S02]  /*11bd0*/  SHF.R.U64 R12, R10, UR7, R3.reuse ;  /* 0x000000070a0c7c19 */ /* 0x100fe40008001203 */
[----:B------:R-:W-:Y:S01]  /*11be0*/  SHF.R.U32.HI R3, RZ, UR7, R3 ;  /* 0x00000007ff037c19 */ /* 0x000fe20008011603 */
[----:B------:R-:W-:-:S03]  /*11bf0*/  ULDC UR7, c[0x0][0x658] ;  /* 0x0001960000077ab9 */ /* 0x000fc60000000800 */
[--C-:B------:R-:W-:Y:S02]  /*11c00*/  SHF.R.U64 R11, R12, UR7, R3.reuse ;  /* 0x000000070c0b7c19 */ /* 0x100fe40008001203 */
[----:B------:R-:W-:-:S03]  /*11c10*/  SHF.R.U32.HI R13, RZ, UR7, R3 ;  /* 0x00000007ff0d7c19 */ /* 0x000fc60008011603 */
[----:B------:R-:W-:Y:S02]  /*11c20*/  IMAD.MOV.U32 R2, RZ, RZ, R11 ;  /* 0x000000ffff027224 */ /* 0x000fe400078e000b */
[----:B------:R-:W-:Y:S01]  /*11c30*/  IMAD.MOV.U32 R3, RZ, RZ, R13 ;  /* 0x000000ffff037224 */ /* 0x000fe200078e000d */
[----:B------:R-:W-:Y:S06]  /*11c40*/  @!P1 BRA `(.L_x_562) ;  /* 0x0000000000289947 */ /* 0x000fec0003800000 */
        /* <DEDUP_REMOVED lines=10> */
.L_x_562:
[----:B------:R-:W-:Y:S01]  /*11cf0*/  ULDC UR7, c[0x0][0x648] ;  /* 0x0001920000077ab9 */ /* 0x000fe20000000800 */
[----:B------:R-:W-:Y:S01]  /*11d00*/  LOP3.LUT R12, R12, UR6, RZ, 0xc0, !PT ;  /* 0x000000060c0c7c12 */ /* 0x000fe2000f8ec0ff */
[----:B------:R-:W-:Y:S01]  /*11d10*/  UISETP.NE.AND UP0, UPT, UR46, URZ, UPT ;  /* 0x0000003f2e00728c */ /* 0x000fe2000bf05270 */
[----:B------:R-:W-:Y:S01]  /*11d20*/  SHF.R.U64 R3, R2, UR7, R3 ;  /* 0x0000000702037c19 */ /* 0x000fe20008001203 */
[----:B------:R-:W-:Y:S01]  /*11d30*/  ULDC UR7, c[0x0][0x638] ;  /* 0x00018e0000077ab9 */ /* 0x000fe20000000800 */
[----:B------:R-:W-:-:S03]  /*11d40*/  LOP3.LUT R4, R10, UR4, RZ, 0xc0, !PT ;  /* 0x000000040a047c12 */ /* 0x000fc6000f8ec0ff */
[----:B------:R-:W-:Y:S01]  /*11d50*/  IMAD.MOV R2, RZ, RZ, -R3 ;  /* 0x000000ffff027224 */ /* 0x000fe200078e0a03 */
[----:B------:R-:W-:Y:S01]  /*11d60*/  PLOP3.LUT P1, PT, PT, PT, UP0, 0x40, 0x0 ;  /* 0x000000000000781c */ /* 0x000fe20003f2e808 */
[----:B------:R-:W-:Y:S01]  /*11d70*/  IMAD R12, R3, UR5, R12 ;  /* 0x00000005030c7c24 */ /* 0x000fe2000f8e020c */
[----:B------:R-:W-:Y:S01]  /*11d80*/  PLOP3.LUT P3, PT, PT, PT, UP0, 0x40, 0x0 ;  /* 0x000000000000781c */ /* 0x000fe20003f6e808 */
[----:B------:R-:W-:Y:S01]  /*11d90*/  IMAD R11, R2, UR7, R11 ;  /* 0x00000007020b7c24 */ /* 0x000fe2000f8e020b */
[----:B------:R-:W-:Y:S02]  /*11da0*/  ULDC UR7, c[0x0][0x610] ;  /* 0x0001840000077ab9 */ /* 0x000fe40000000800 */
[----:B------:R-:W-:Y:S01]  /*11db0*/  IMAD R7, R12, UR7, R7 ;  /* 0x000000070c077c24 */ /* 0x000fe2000f8e0207 */
[----:B------:R-:W-:Y:S02]  /*11dc0*/  ULDC UR7, c[0x0][0x600] ;  /* 0x0001800000077ab9 */ /* 0x000fe40000000800 */
[----:B------:R-:W-:-:S05]  /*11dd0*/  IMAD R4, R11, UR7, R4 ;  /* 0x000000070b047c24 */ /* 0x000fca000f8e0204 */
[----:B------:R-:W-:Y:S02]  /*11de0*/  SEL R2, R4, R7, P1 ;  /* 0x0000000704027207 */ /* 0x000fe40000800000 */
[----:B------:R-:W-:Y:S01]  /*11df0*/  SEL R3, R7, R4, P3 ;  /* 0x0000000407037207 */ /* 0x000fe20001800000 */
[----:B------:R-:W-:-:S07]  /*11e00*/  IMAD.MOV.U32 R4, RZ, RZ, 0x1 ;  /* 0x00000001ff047424 */ /* 0x000fce00078e00ff */
.L_x_560:
[----:B------:R-:W-:Y:S05]  /*11e10*/  BSYNC B1 ;  /* 0x0000000000017941 */ /* 0x000fea0003800000 */
.L_x_559:
[----:B------:R-:W-:-:S13]  /*11e20*/  LOP3.LUT P1, RZ, R4, 0xff, RZ, 0xc0, !PT ;  /* 0x000000ff04ff7812 */ /* 0x000fda000782c0ff */
[----:B------:R-:W-:Y:S05]  /*11e30*/  @P1 BRA `(.L_x_563) ;  /* 0xfffffff400201947 */ /* 0x000fea000383ffff */
[----:B------:R-:W-:Y:S05]  /*11e40*/  BSYNC B0 ;  /* 0x0000000000007941 */ /* 0x000fea0003800000 */
.L_x_551:
[----:B------:R-:W-:-:S03]  /*11e50*/  UMOV UR7, 0xffffffff ;  /* 0xffffffff00077882 */ /* 0x000fc60000000000 */
[----:B------:R-:W-:Y:S05]  /*11e60*/  BRA.DIV UR7, `(.L_x_564) ;  /* 0x0000000a07807947 */ /* 0x000fea000b800000 */
[----:B------:R-:W-:-:S13]  /*11e70*/  ELECT P6, URZ, PT ;  /* 0x00000000003f782f */ /* 0x000fda00038c0000 */
.L_x_588:
[----:B------:R-:W-:Y:S04]  /*11e80*/  BSSY B0, `(.L_x_565) ;  /* 0x0000086000007945 */ /* 0x000fe80003800000 */
[----:B------:R-:W-:Y:S05]  /*11e90*/  @!P6 BRA `(.L_x_566) ;  /* 0x000000080010e947 */ /* 0x000fea0003800000 */
[----:B------:R-:W-:-:S04]  /*11ea0*/  ULOP3.LUT UR7, UR40, 0x2, URZ, 0xfc, !UPT ;  /* 0x0000000228077892 */ /* 0x000fc8000f8efc3f */
[----:B------:R-:W-:-:S06]  /*11eb0*/  UISETP.NE.AND UP0, UPT, UR7, 0x3, UPT ;  /* 0x000000030700788c */ /* 0x000fcc000bf05270 */
[----:B------:R-:W-:-:S13]  /*11ec0*/  PLOP3.LUT P0, PT, PT, PT, UP0, 0x80, 0x0 ;  /* 0x000000000000781c */ /* 0x000fda0003f0f008 */
[----:B------:R-:W-:Y:S05]  /*11ed0*/  @!P0 BRA `(.L_x_567) ;  /* 0x0000000000048947 */ /* 0x000fea0003800000 */
[----:B------:R-:W-:Y:S01]  /*11ee0*/  BPT.TRAP 0x1 ;  /* 0x000000040000795c */ /* 0x000fe20000300000 */
.L_x_567:
[----:B------:R-:W0:Y:S01]  /*11ef0*/  S2R R3, SR_CgaCtaId ;  /* 0x0000000000037919 */ /* 0x000e220000008800 */
[----:B------:R-:W-:-:S04]  /*11f00*/  MOV R2, 0x400 ;  /* 0x0000040000027802 */ /* 0x000fc80000000f00 */
[----:B0-----:R-:W-:Y:S02]  /*11f10*/  LEA R3, R3, R2, 0x18 ;  /* 0x0000000203037211 */ /* 0x001fe400078ec0ff */
[----:B------:R-:W-:-:S03]  /*11f20*/  SHF.L.U32 R2, R0, 0x1f, RZ ;  /* 0x0000001f00027819 */ /* 0x000fc600000006ff */
[----:B------:R-:W-:-:S04]  /*11f30*/  VIADD R3, R3, 0x70 ;  /* 0x0000007003037836 */ /* 0x000fc80000000000 */
[----:B------:R-:W-:-:S04]  /*11f40*/  IMAD R5, R6, 0x8, R3 ;  /* 0x0000000806057824 */ /* 0x000fc800078e0203 */
[----:B------:R-:W0:Y:S02]  /*11f50*/  SYNCS.PHASECHK.TRANS64.TRYWAIT P0, [R5+URZ], R2 ;  /* 0x00000002050075a7 */ /* 0x000e24000800017f */
[----:B0-----:R-:W-:Y:S05]  /*11f60*/  @!P0 BRA `(.L_x_568) ;  /* 0x0000000800608947 */ /* 0x001fea0003800000 */
.L_x_589:
[----:B------:R-:W-:-:S05]  /*11f70*/  VIADD R6, R6, 0x1 ;  /* 0x0000000106067836 */ /* 0x000fca0000000000 */
[----:B------:R-:W-:-:S04]  /*11f80*/  ISETP.NE.AND P0, PT, R6, 0xe, PT ;  /* 0x0000000e0600780c */ /* 0x000fc80003f05270 */
[----:B0-----:R-:W-:Y:S02]  /*11f90*/  SEL R5, RZ, 0x1, P0 ;  /* 0x00000001ff057807 */ /* 0x001fe40000000000 */
[----:B------:R-:W-:Y:S02]  /*11fa0*/  SEL R6, R6, RZ, P0 ;  /* 0x000000ff06067207 */ /* 0x000fe40000000000 */
[----:B------:R-:W-:-:S03]  /*11fb0*/  LOP3.LUT R5, R0, R5, RZ, 0x3c, !PT ;  /* 0x0000000500057212 */ /* 0x000fc600078e3cff */
[----:B------:R-:W-:Y:S01]  /*11fc0*/  IMAD R7, R6, 0x8, R3 ;  /* 0x0000000806077824 */ /* 0x000fe200078e0203 */
[----:B------:R-:W-:-:S04]  /*11fd0*/  SHF.L.U32 R0, R5, 0x1f, RZ ;  /* 0x0000001f05007819 */ /* 0x000fc800000006ff */
[----:B------:R-:W0:Y:S02]  /*11fe0*/  SYNCS.PHASECHK.TRANS64.TRYWAIT P0, [R7+URZ], R0 ;  /* 0x00000000070075a7 */ /* 0x000e24000800017f */
[----:B0-----:R-:W-:Y:S05]  /*11ff0*/  @!P0 BRA `(.L_x_569) ;  /* 0x0000000800508947 */ /* 0x001fea0003800000 */
.L_x_590:
[----:B0-----:R-:W-:-:S05]  /*12000*/  VIADD R0, R6, 0x1 ;  /* 0x0000000106007836 */ /* 0x001fca0000000000 */
[----:B------:R-:W-:-:S04]  /*12010*/  ISETP.NE.AND P0, PT, R0, 0xe, PT ;  /* 0x0000000e0000780c */ /* 0x000fc80003f05270 */
[----:B------:R-:W-:Y:S02]  /*12020*/  SEL R2, RZ, 0x1, P0 ;  /* 0x00000001ff027807 */ /* 0x000fe40000000000 */
[----:B------:R-:W-:Y:S02]  /*12030*/  SEL R4, R0, RZ, P0 ;  /* 0x000000ff00047207 */ /* 0x000fe40000000000 */
[----:B------:R-:W-:-:S03]  /*12040*/  LOP3.LUT R5, R5, R2, RZ, 0x3c, !PT ;  /* 0x0000000205057212 */ /* 0x000fc600078e3cff */
[----:B------:R-:W-:Y:S01]  /*12050*/  IMAD R7, R4, 0x8, R3 ;  /* 0x0000000804077824 */ /* 0x000fe200078e0203 */
[----:B------:R-:W-:-:S04]  /*12060*/  SHF.L.U32 R0, R5, 0x1f, RZ ;  /* 0x0000001f05007819 */ /* 0x000fc800000006ff */
[----:B------:R-:W0:Y:S02]  /*12070*/  SYNCS.PHASECHK.TRANS64.TRYWAIT P0, [R7+URZ], R0 ;  /* 0x00000000070075a7 */ /* 0x000e24000800017f */
[----:B0-----:R-:W-:Y:S05]  /*12080*/  @!P0 BRA `(.L_x_570) ;  /* 0x0000000800408947 */ /* 0x001fea0003800000 */
.L_x_591:
        /* <DEDUP_REMOVED lines=9> */
.L_x_592:
        /* <DEDUP_REMOVED lines=9> */
.L_x_593:
        /* <DEDUP_REMOVED lines=9> */
.L_x_594:
        /* <DEDUP_REMOVED lines=9> */
.L_x_595:
        /* <DEDUP_REMOVED lines=9> */
.L_x_596:
        /* <DEDUP_REMOVED lines=9> */
.L_x_597:
        /* <DEDUP_REMOVED lines=9> */
.L_x_598:
        /* <DEDUP_REMOVED lines=9> */
.L_x_599:
        /* <DEDUP_REMOVED lines=9> */
.L_x_600:
        /* <DEDUP_REMOVED lines=9> */
.L_x_601:
[----:B0-----:R-:W-:-:S05]  /*12630*/  VIADD R0, R4, 0x1 ;  /* 0x0000000104007836 */ /* 0x001fca0000000000 */
[----:B------:R-:W-:-:S04]  /*12640*/  ISETP.NE.AND P0, PT, R0, 0xe, PT ;  /* 0x0000000e0000780c */ /* 0x000fc80003f05270 */
[----:B------:R-:W-:Y:S02]  /*12650*/  SEL R2, RZ, 0x1, P0 ;  /* 0x00000001ff027807 */ /* 0x000fe40000000000 */
[----:B------:R-:W-:Y:S02]  /*12660*/  SEL R0, R0, RZ, P0 ;  /* 0x000000ff00007207 */ /* 0x000fe40000000000 */
[----:B------:R-:W-:-:S03]  /*12670*/  LOP3.LUT R2, R5, R2, RZ, 0x3c, !PT ;  /* 0x0000000205027212 */ /* 0x000fc600078e3cff */
[----:B------:R-:W-:Y:S01]  /*12680*/  IMAD R3, R0, 0x8, R3 ;  /* 0x0000000800037824 */ /* 0x000fe200078e0203 */
[----:B------:R-:W-:-:S07]  /*12690*/  SHF.L.U32 R0, R2, 0x1f, RZ ;  /* 0x0000001f02007819 */ /* 0x000fce00000006ff */
.L_x_581:
[----:B0-----:R0:W1:Y:S02]  /*126a0*/  SYNCS.PHASECHK.TRANS64.TRYWAIT P0, [R3+URZ], R0 ;  /* 0x00000000030075a7 */ /* 0x001064000800017f */
[----:B-1----:R-:W-:Y:S05]  /*126b0*/  @!P0 NANOSLEEP.SYNCS 0x989680 ;  /* 0x009896800000895d */ /* 0x002fea0003900000 */
[----:B------:R-:W1:Y:S02]  /*126c0*/  @!P0 SYNCS.PHASECHK.TRANS64 P0, [R3+URZ], R0 ;  /* 0x00000000030085a7 */ /* 0x000e64000800007f */
[----:B-1----:R-:W-:Y:S05]  /*126d0*/  @!P0 BRA `(.L_x_581) ;  /* 0xfffffffc00f08947 */ /* 0x002fea000383ffff */
.L_x_566:
[----:B------:R-:W-:Y:S05]  /*126e0*/  BSYNC B0 ;  /* 0x0000000000007941 */ /* 0x000fea0003800000 */
.L_x_565:
[----:B------:R-:W-:Y:S05]  /*126f0*/  EXIT ;  /* 0x000000000000794d */ /* 0x000fea0003800000 */
.L_x_18:
[----:B-1----:R1:W3:Y:S02]  /*12700*/  SYNCS.PHASECHK.TRANS64.TRYWAIT P1, [R3+URZ], R2 ;  /* 0x00000002030075a7 */ /* 0x0022e4000802017f */
[----:B---3--:R-:W-:Y:S05]  /*12710*/  @!P1 NANOSLEEP.SYNCS 0x989680 ;  /* 0x009896800000995d */ /* 0x008fea0003900000 */
[----:B------:R-:W3:Y:S02]  /*12720*/  @!P1 SYNCS.PHASECHK.TRANS64 P1, [R3+URZ], R2 ;  /* 0x00000002030095a7 */ /* 0x000ee4000802007f */
[----:B---3--:R-:W-:Y:S05]  /*12730*/  @!P1 BRA `(.L_x_18) ;  /* 0xfffffffc00f09947 */ /* 0x008fea000383ffff */
[----:B------:R-:W-:Y:S05]  /*12740*/  BRA `(.L_x_17) ;  /* 0xfffffeec00a47947 */ /* 0x000fea000383ffff */
.L_x_23:
[----:B-1----:R1:W3:Y:S02]  /*12750*/  SYNCS.PHASECHK.TRANS64.TRYWAIT P1, [R4+URZ], R5 ;  /* 0x00000005040075a7 */ /* 0x0022e4000802017f */
[----:B---3--:R-:W-:Y:S05]  /*12760*/  @!P1 NANOSLEEP.SYNCS 0x989680 ;  /* 0x009896800000995d */ /* 0x008fea0003900000 */
[----:B------:R-:W3:Y:S02]  /*12770*/  @!P1 SYNCS.PHASECHK.TRANS64 P1, [R4+URZ], R5 ;  /* 0x00000005040095a7 */ /* 0x000ee4000802007f */
[----:B---3--:R-:W-:Y:S05]  /*12780*/  @!P1 BRA `(.L_x_23) ;  /* 0xfffffffc00f09947 */ /* 0x008fea000383ffff */
[----:B------:R-:W-:Y:S05]  /*12790*/  BRA `(.L_x_22) ;  /* 0xfffffef400487947 */ /* 0x000fea000383ffff */
.L_x_552:
[----:B------:R-:W-:Y:S01]  /*127a0*/  BSSY B1, `(.L_x_582) ;  /* 0x0000006000017945 */ /* 0x000fe20003800000 */
[----:B------:R-:W-:-:S07]  /*127b0*/  IMAD.MOV.U32 R15, RZ, RZ, -0x1 ;  /* 0xffffffffff0f7424 */ /* 0x000fce00078e00ff */
[----:B------:R-:W-:Y:S05]  /*127c0*/  WARPSYNC.COLLECTIVE R15, `(.L_x_583) ;  /* 0x000000000f0c7348 */ /* 0x000fea0003c00000 */
[----:B------:R-:W-:Y:S02]  /*127d0*/  ELECT P6, UR62, PT ;  /* 0x00000000003e782f */ /* 0x000fe400038c0000 */
[----:B------:R-:W-:Y:S01]  /*127e0*/  MOV R14, UR62 ;  /* 0x0000003e000e7c02 */ /* 0x000fe20008000f00 */
[----:B------:R-:W-:Y:S10]  /*127f0*/  ENDCOLLECTIVE ;  /* 0x000000000000791b */ /* 0x000ff40003800000 */
.L_x_583:
[----:B------:R-:W-:Y:S05]  /*12800*/  BSYNC B1 ;  /* 0x0000000000017941 */ /* 0x000fea0003800000 */
.L_x_582:
[----:B------:R-:W-:Y:S05]  /*12810*/  BRA `(.L_x_584) ;  /* 0xffffffe800b47947 */ /* 0x000fea000383ffff */
.L_x_555:
[----:B0-----:R0:W1:Y:S02]  /*12820*/  SYNCS.PHASECHK.TRANS64.TRYWAIT P1, [R10+URZ+0x70], R5 ;  /* 0x000070050a0075a7 */ /* 0x001064000802017f */
[----:B-1----:R-:W-:Y:S05]  /*12830*/  @!P1 NANOSLEEP.SYNCS 0x989680 ;  /* 0x009896800000995d */ /* 0x002fea0003900000 */
[----:B------:R-:W1:Y:S02]  /*12840*/  @!P1 SYNCS.PHASECHK.TRANS64 P1, [R10+URZ+0x70], R5 ;  /* 0x000070050a0095a7 */ /* 0x000e64000802007f */
[----:B-1----:R-:W-:Y:S05]  /*12850*/  @!P1 BRA `(.L_x_555) ;  /* 0xfffffffc00f09947 */ /* 0x002fea000383ffff */
[----:B------:R-:W-:Y:S05]  /*12860*/  BRA `(.L_x_585) ;  /* 0xffffffe800e87947 */ /* 0x000fea000383ffff */
.L_x_564:
[----:B------:R-:W-:Y:S01]  /*12870*/  BSSY B0, `(.L_x_586) ;  /* 0x0000006000007945 */ /* 0x000fe20003800000 */
[----:B------:R-:W-:-:S07]  /*12880*/  IMAD.MOV.U32 R15, RZ, RZ, -0x1 ;  /* 0xffffffffff0f7424 */ /* 0x000fce00078e00ff */
[----:B------:R-:W-:Y:S05]  /*12890*/  WARPSYNC.COLLECTIVE R15, `(.L_x_587) ;  /* 0x000000000f0c7348 */ /* 0x000fea0003c00000 */
[----:B------:R-:W-:Y:S02]  /*128a0*/  ELECT P6, UR62, PT ;  /* 0x00000000003e782f */ /* 0x000fe400038c0000 */
[----:B------:R-:W-:Y:S01]  /*128b0*/  MOV R14, UR62 ;  /* 0x0000003e000e7c02 */ /* 0x000fe20008000f00 */
[----:B------:R-:W-:Y:S10]  /*128c0*/  ENDCOLLECTIVE ;  /* 0x000000000000791b */ /* 0x000ff40003800000 */
.L_x_587:
[----:B------:R-:W-:Y:S05]  /*128d0*/  BSYNC B0 ;  /* 0x0000000000007941 */ /* 0x000fea0003800000 */
.L_x_586:
[----:B------:R-:W-:Y:S05]  /*128e0*/  BRA `(.L_x_588) ;  /* 0xfffffff400647947 */ /* 0x000fea000383ffff */
.L_x_568:
[----:B0-----:R0:W1:Y:S02]  /*128f0*/  SYNCS.PHASECHK.TRANS64.TRYWAIT P0, [R5+URZ], R2 ;  /* 0x00000002050075a7 */ /* 0x001064000800017f */
[----:B-1----:R-:W-:Y:S05]  /*12900*/  @!P0 NANOSLEEP.SYNCS 0x989680 ;  /* 0x009896800000895d */ /* 0x002fea0003900000 */
[----:B------:R-:W1:Y:S02]  /*12910*/  @!P0 SYNCS.PHASECHK.TRANS64 P0, [R5+URZ], R2 ;  /* 0x00000002050085a7 */ /* 0x000e64000800007f */
[----:B-1----:R-:W-:Y:S05]  /*12920*/  @!P0 BRA `(.L_x_568) ;  /* 0xfffffffc00f08947 */ /* 0x002fea000383ffff */
[----:B------:R-:W-:Y:S05]  /*12930*/  BRA `(.L_x_589) ;  /* 0xfffffff4008c7947 */ /* 0x000fea000383ffff */
.L_x_569:
[----:B0-----:R0:W1:Y:S02]  /*12940*/  SYNCS.PHASECHK.TRANS64.TRYWAIT P0, [R7+URZ], R0 ;  /* 0x00000000070075a7 */ /* 0x001064000800017f */
[----:B-1----:R-:W-:Y:S05]  /*12950*/  @!P0 NANOSLEEP.SYNCS 0x989680 ;  /* 0x009896800000895d */ /* 0x002fea0003900000 */
[----:B------:R-:W1:Y:S02]  /*12960*/  @!P0 SYNCS.PHASECHK.TRANS64 P0, [R7+URZ], R0 ;  /* 0x00000000070085a7 */ /* 0x000e64000800007f */
[----:B-1----:R-:W-:Y:S05]  /*12970*/  @!P0 BRA `(.L_x_569) ;  /* 0xfffffffc00f08947 */ /* 0x002fea000383ffff */
[----:B------:R-:W-:Y:S05]  /*12980*/  BRA `(.L_x_590) ;  /* 0xfffffff4009c7947 */ /* 0x000fea000383ffff */
.L_x_570:
[----:B0-----:R0:W1:Y:S02]  /*12990*/  SYNCS.PHASECHK.TRANS64.TRYWAIT P0, [R7+URZ], R0 ;  /* 0x00000000070075a7 */ /* 0x001064000800017f */
[----:B-1----:R-:W-:Y:S05]  /*129a0*/  @!P0 NANOSLEEP.SYNCS 0x989680 ;  /* 0x009896800000895d */ /* 0x002fea0003900000 */
[----:B------:R-:W1:Y:S02]  /*129b0*/  @!P0 SYNCS.PHASECHK.TRANS64 P0, [R7+URZ], R0 ;  /* 0x00000000070085a7 */ /* 0x000e64000800007f */
[----:B-1----:R-:W-:Y:S05]  /*129c0*/  @!P0 BRA `(.L_x_570) ;  /* 0xfffffffc00f08947 */ /* 0x002fea000383ffff */
[----:B------:R-:W-:Y:S05]  /*129d0*/  BRA `(.L_x_591) ;  /* 0xfffffff400ac7947 */ /* 0x000fea000383ffff */
.L_x_571:
[----:B0-----:R0:W1:Y:S02]  /*129e0*/  SYNCS.PHASECHK.TRANS64.TRYWAIT P0, [R7+URZ], R0 ;  /* 0x00000000070075a7 */ /* 0x001064000800017f */
[----:B-1----:R-:W-:Y:S05]  /*129f0*/  @!P0 NANOSLEEP.SYNCS 0x989680 ;  /* 0x009896800000895d */ /* 0x002fea0003900000 */
[----:B------:R-:W1:Y:S02]  /*12a00*/  @!P0 SYNCS.PHASECHK.TRANS64 P0, [R7+URZ], R0 ;  /* 0x00000000070085a7 */ /* 0x000e64000800007f */
[----:B-1----:R-:W-:Y:S05]  /*12a10*/  @!P0 BRA `(.L_x_571) ;  /* 0xfffffffc00f08947 */ /* 0x002fea000383ffff */
[----:B------:R-:W-:Y:S05]  /*12a20*/  BRA `(.L_x_592) ;  /* 0xfffffff400bc7947 */ /* 0x000fea000383ffff */
.L_x_572:
[----:B0-----:R0:W1:Y:S02]  /*12a30*/  SYNCS.PHASECHK.TRANS64.TRYWAIT P0, [R7+URZ], R0 ;  /* 0x00000000070075a7 */ /* 0x001064000800017f */
[----:B-1----:R-:W-:Y:S05]  /*12a40*/  @!P0 NANOSLEEP.SYNCS 0x989680 ;  /* 0x009896800000895d */ /* 0x002fea0003900000 */
[----:B------:R-:W1:Y:S02]  /*12a50*/  @!P0 SYNCS.PHASECHK.TRANS64 P0, [R7+URZ], R0 ;  /* 0x00000000070085a7 */ /* 0x000e64000800007f */
[----:B-1----:R-:W-:Y:S05]  /*12a60*/  @!P0 BRA `(.L_x_572) ;  /* 0xfffffffc00f08947 */ /* 0x002fea000383ffff */
[----:B------:R-:W-:Y:S05]  /*12a70*/  BRA `(.L_x_593) ;  /* 0xfffffff400cc7947 */ /* 0x000fea000383ffff */
.L_x_573:
[----:B0-----:R0:W1:Y:S02]  /*12a80*/  SYNCS.PHASECHK.TRANS64.TRYWAIT P0, [R7+URZ], R0 ;  /* 0x00000000070075a7 */ /* 0x001064000800017f */
[----:B-1----:R-:W-:Y:S05]  /*12a90*/  @!P0 NANOSLEEP.SYNCS 0x989680 ;  /* 0x009896800000895d */ /* 0x002fea0003900000 */
[----:B------:R-:W1:Y:S02]  /*12aa0*/  @!P0 SYNCS.PHASECHK.TRANS64 P0, [R7+URZ], R0 ;  /* 0x00000000070085a7 */ /* 0x000e64000800007f */
[----:B-1----:R-:W-:Y:S05]  /*12ab0*/  @!P0 BRA `(.L_x_573) ;  /* 0xfffffffc00f08947 */ /* 0x002fea000383ffff */
[----:B------:R-:W-:Y:S05]  /*12ac0*/  BRA `(.L_x_594) ;  /* 0xfffffff400dc7947 */ /* 0x000fea000383ffff */
.L_x_574:
[----:B0-----:R0:W1:Y:S02]  /*12ad0*/  SYNCS.PHASECHK.TRANS64.TRYWAIT P0, [R7+URZ], R0 ;  /* 0x00000000070075a7 */ /* 0x001064000800017f */
[----:B-1----:R-:W-:Y:S05]  /*12ae0*/  @!P0 NANOSLEEP.SYNCS 0x989680 ;  /* 0x009896800000895d */ /* 0x002fea0003900000 */
[----:B------:R-:W1:Y:S02]  /*12af0*/  @!P0 SYNCS.PHASECHK.TRANS64 P0, [R7+URZ], R0 ;  /* 0x00000000070085a7 */ /* 0x000e64000800007f */
[----:B-1----:R-:W-:Y:S05]  /*12b00*/  @!P0 BRA `(.L_x_574) ;  /* 0xfffffffc00f08947 */ /* 0x002fea000383ffff */
[----:B------:R-:W-:Y:S05]  /*12b10*/  BRA `(.L_x_595) ;  /* 0xfffffff400ec7947 */ /* 0x000fea000383ffff */
.L_x_575:
[----:B0-----:R0:W1:Y:S02]  /*12b20*/  SYNCS.PHASECHK.TRANS64.TRYWAIT P0, [R7+URZ], R0 ;  /* 0x00000000070075a7 */ /* 0x001064000800017f */
[----:B-1----:R-:W-:Y:S05]  /*12b30*/  @!P0 NANOSLEEP.SYNCS 0x989680 ;  /* 0x009896800000895d */ /* 0x002fea0003900000 */
[----:B------:R-:W1:Y:S02]  /*12b40*/  @!P0 SYNCS.PHASECHK.TRANS64 P0, [R7+URZ], R0 ;  /* 0x00000000070085a7 */ /* 0x000e64000800007f */
[----:B-1----:R-:W-:Y:S05]  /*12b50*/  @!P0 BRA `(.L_x_575) ;  /* 0xfffffffc00f08947 */ /* 0x002fea000383ffff */
[----:B------:R-:W-:Y:S05]  /*12b60*/  BRA `(.L_x_596) ;  /* 0xfffffff400fc7947 */ /* 0x000fea000383ffff */
.L_x_576:
[----:B0-----:R0:W1:Y:S02]  /*12b70*/  SYNCS.PHASECHK.TRANS64.TRYWAIT P0, [R7+URZ], R0 ;  /* 0x00000000070075a7 */ /* 0x001064000800017f */
[----:B-1----:R-:W-:Y:S05]  /*12b80*/  @!P0 NANOSLEEP.SYNCS 0x989680 ;  /* 0x009896800000895d */ /* 0x002fea0003900000 */
[----:B------:R-:W1:Y:S02]  /*12b90*/  @!P0 SYNCS.PHASECHK.TRANS64 P0, [R7+URZ], R0 ;  /* 0x00000000070085a7 */ /* 0x000e64000800007f */
[----:B-1----:R-:W-:Y:S05]  /*12ba0*/  @!P0 BRA `(.L_x_576) ;  /* 0xfffffffc00f08947 */ /* 0x002fea000383ffff */
[----:B------:R-:W-:Y:S05]  /*12bb0*/  BRA `(.L_x_597) ;  /* 0xfffffff8000c7947 */ /* 0x000fea000383ffff */
.L_x_577:
[----:B0-----:R0:W1:Y:S02]  /*12bc0*/  SYNCS.PHASECHK.TRANS64.TRYWAIT P0, [R7+URZ], R0 ;  /* 0x00000000070075a7 */ /* 0x001064000800017f */
[----:B-1----:R-:W-:Y:S05]  /*12bd0*/  @!P0 NANOSLEEP.SYNCS 0x989680 ;  /* 0x009896800000895d */ /* 0x002fea0003900000 */
[----:B------:R-:W1:Y:S02]  /*12be0*/  @!P0 SYNCS.PHASECHK.TRANS64 P0, [R7+URZ], R0 ;  /* 0x00000000070085a7 */ /* 0x000e64000800007f */
[----:B-1----:R-:W-:Y:S05]  /*12bf0*/  @!P0 BRA `(.L_x_577) ;  /* 0xfffffffc00f08947 */ /* 0x002fea000383ffff */
[----:B------:R-:W-:Y:S05]  /*12c00*/  BRA `(.L_x_598) ;  /* 0xfffffff8001c7947 */ /* 0x000fea000383ffff */
.L_x_578:
[----:B0-----:R0:W1:Y:S02]  /*12c10*/  SYNCS.PHASECHK.TRANS64.TRYWAIT P0, [R7+URZ], R0 ;  /* 0x00000000070075a7 */ /* 0x001064000800017f */
[----:B-1----:R-:W-:Y:S05]  /*12c20*/  @!P0 NANOSLEEP.SYNCS 0x989680 ;  /* 0x009896800000895d */ /* 0x002fea0003900000 */
[----:B------:R-:W1:Y:S02]  /*12c30*/  @!P0 SYNCS.PHASECHK.TRANS64 P0, [R7+URZ], R0 ;  /* 0x00000000070085a7 */ /* 0x000e64000800007f */
[----:B-1----:R-:W-:Y:S05]  /*12c40*/  @!P0 BRA `(.L_x_578) ;  /* 0xfffffffc00f08947 */ /* 0x002fea000383ffff */
[----:B------:R-:W-:Y:S05]  /*12c50*/  BRA `(.L_x_599) ;  /* 0xfffffff8002c7947 */ /* 0x000fea000383ffff */
.L_x_579:
[----:B0-----:R0:W1:Y:S02]  /*12c60*/  SYNCS.PHASECHK.TRANS64.TRYWAIT P0, [R7+URZ], R0 ;  /* 0x00000000070075a7 */ /* 0x001064000800017f */
[----:B-1----:R-:W-:Y:S05]  /*12c70*/  @!P0 NANOSLEEP.SYNCS 0x989680 ;  /* 0x009896800000895d */ /* 0x002fea0003900000 */
[----:B------:R-:W1:Y:S02]  /*12c80*/  @!P0 SYNCS.PHASECHK.TRANS64 P0, [R7+URZ], R0 ;  /* 0x00000000070085a7 */ /* 0x000e64000800007f */
[----:B-1----:R-:W-:Y:S05]  /*12c90*/  @!P0 BRA `(.L_x_579) ;  /* 0xfffffffc00f08947 */ /* 0x002fea000383ffff */
[----:B------:R-:W-:Y:S05]  /*12ca0*/  BRA `(.L_x_600) ;  /* 0xfffffff8003c7947 */ /* 0x000fea000383ffff */
.L_x_580:
[----:B0-----:R0:W1:Y:S02]  /*12cb0*/  SYNCS.PHASECHK.TRANS64.TRYWAIT P0, [R7+URZ], R0 ;  /* 0x00000000070075a7 */ /* 0x001064000800017f */
[----:B-1----:R-:W-:Y:S05]  /*12cc0*/  @!P0 NANOSLEEP.SYNCS 0x989680 ;  /* 0x009896800000895d */ /* 0x002fea0003900000 */
[----:B------:R-:W1:Y:S02]  /*12cd0*/  @!P0 SYNCS.PHASECHK.TRANS64 P0, [R7+URZ], R0 ;  /* 0x00000000070085a7 */ /* 0x000e64000800007f */
[----:B-1----:R-:W-:Y:S05]  /*12ce0*/  @!P0 BRA `(.L_x_580) ;  /* 0xfffffffc00f08947 */ /* 0x002fea000383ffff */
[----:B------:R-:W-:Y:S05]  /*12cf0*/  BRA `(.L_x_601) ;  /* 0xfffffff8004c7947 */ /* 0x000fea000383ffff */
.L_x_602:
[----:B------:R-:W-:-:S00]  /*12d00*/  BRA `(.L_x_602) ;  /* 0xfffffffc00fc7947 */ /* 0x000fc0000383ffff */
[----:B------:R-:W-:-:S00]  /*12d10*/  NOP ;  /* 0x0000000000007918 */ /* 0x000fc00000000000 */
        /* <DEDUP_REMOVED lines=14> */
.L_x_603:


//--------------------- .nv.global.init           --------------------------
	.section	.nv.global.init,"aw",@progbits
.nv.global.init:
	.type		$str$22,@object
	.size		$str$22,($str$23 - $str$22)
$str$22:
        /*0000*/ 	.byte	0x6b, 0x5f, 0x74, 0x69, 0x6c, 0x65, 0x5f, 0x63, 0x6f, 0x75, 0x6e, 0x74, 0x20, 0x3e, 0x3d, 0x20
        /*0010*/ 	.byte	0x31, 0x00
	.type		$str$23,@object
	.size		$str$23,(__unnamed_1 - $str$23)
$str$23:
        /*0012*/ 	.byte	0x2f, 0x74, 0x6d, 0x70, 0x2f, 0x63, 0x75, 0x74, 0x6c, 0x61, 0x73, 0x73, 0x5f, 0x73, 0x77, 0x65
        /*0022*/ 	.byte	0x65, 0x70, 0x5f, 0x73, 0x72, 0x63, 0x2f, 0x69, 0x6e, 0x63, 0x6c, 0x75, 0x64, 0x65, 0x2f, 0x63
        /*0032*/ 	.byte	0x75, 0x74, 0x6c, 0x61, 0x73, 0x73, 0x2f, 0x67, 0x65, 0x6d, 0x6d, 0x2f, 0x63, 0x6f, 0x6c, 0x6c
        /*0042*/ 	.byte	0x65, 0x63, 0x74, 0x69, 0x76, 0x65, 0x2f, 0x73, 0x6d, 0x39, 0x30, 0x5f, 0x6d, 0x6d, 0x61, 0x5f
        /*0052*/ 	.byte	0x74, 0x6d, 0x61, 0x5f, 0x67, 0x6d, 0x6d, 0x61, 0x5f, 0x73, 0x73, 0x5f, 0x77, 0x61, 0x72, 0x70
        /*0062*/ 	.byte	0x73, 0x70, 0x65, 0x63, 0x69, 0x61, 0x6c, 0x69, 0x7a, 0x65, 0x64, 0x2e, 0x68, 0x70, 0x70, 0x00
	.type		__unnamed_1,@object
	.size		__unnamed_1,(.L_0 - __unnamed_1)
__unnamed_1:
        /* <DEDUP_REMOVED lines=173> */
        /*0b42*/ 	.byte	0x79, 0x5d, 0x00
.L_0:


//--------------------- .nv.shared._ZN7cutlass13device_kernelINS_4gemm6kernel13GemmUniversalIN4cute5tupleIJiiiiEEENS1_10collective13CollectiveMmaINS1_34MainloopSm90TmaGmmaWarpSpecializedILi14ENS5_IJNS4_1CILi1EEESB_SB_EEENS1_35KernelTmaWarpSpecializedCooperativeEEENS5_IJNSA_ILi256EEESF_NSA_ILi32EEEEEEaNS5_IJlSB_lEEEaSI_NS4_8TiledMMAINS4_8MMA_AtomIJNS4_4SM904GMMA27MMA_64x256x32_S32S8S8_SS_TNEEEENS4_6LayoutINS5_IJNSA_ILi2EEESB_SB_EEENS5_IJSB_NSA_ILi0EEESS_EEEEENS5_IJNS4_10UnderscoreESV_SV_EEEEENS4_13SM90_TMA_LOADENS4_14ComposedLayoutINS4_7SwizzleILi1ELi4ELi3EEENS4_18smem_ptr_flag_bitsILi8EEENSP_INS5_IJNSA_ILi8EEESG_EEENS5_IJSG_SB_EEEEEEEvNS4_8identityESY_S18_vS19_EENS_8epilogue10collective6detail29Sm90TmaWarpSpecializedAdapterINS1C_15DefaultEpilogueIaSI_SI_NS1B_6thread17LinearCombinationIaLi1EiiLNS1G_9ScaleType4KindE0ELNS_15FloatRoundStyleE2EaEENS1_15EpilogueDefaultEEEEEvvEEEEvNT_6ParamsE --------------------------
	.section	.nv.shared._ZN7cutlass13device_kernelINS_4gemm6kernel13GemmUniversalIN4cute5tupleIJiiiiEEENS1_10collective13CollectiveMmaINS1_34MainloopSm90TmaGmmaWarpSpecializedILi14ENS5_IJNS4_1CILi1EEESB_SB_EEENS1_35KernelTmaWarpSpecializedCooperativeEEENS5_IJNSA_ILi256EEESF_NSA_ILi32EEEEEEaNS5_IJlSB_lEEEaSI_NS4_8TiledMMAINS4_8MMA_AtomIJNS4_4SM904GMMA27MMA_64x256x32_S32S8S8_SS_TNEEEENS4_6LayoutINS5_IJNSA_ILi2EEESB_SB_EEENS5_IJSB_NSA_ILi0EEESS_EEEEENS5_IJNS4_10UnderscoreESV_SV_EEEEENS4_13SM90_TMA_LOADENS4_14ComposedLayoutINS4_7SwizzleILi1ELi4ELi3EEENS4_18smem_ptr_flag_bitsILi8EEENSP_INS5_IJNSA_ILi8EEESG_EEENS5_IJSG_SB_EEEEEEEvNS4_8identityESY_S18_vS19_EENS_8epilogue10collective6detail29Sm90TmaWarpSpecializedAdapterINS1C_15DefaultEpilogueIaSI_SI_NS1B_6thread17LinearCombinationIaLi1EiiLNS1G_9ScaleType4KindE0ELNS_15FloatRoundStyleE2EaEENS1_15EpilogueDefaultEEEEEvvEEEEvNT_6ParamsE,"aw",@nobits
	.sectionflags	@""
	.align	16
	.zero		1024


//--------------------- .nv.shared.reserved.0     --------------------------
	.section	.nv.shared.reserved.0,"aw",@nobits
	.weak		__nv_reservedSMEM_offset_0_alias
	.size		__nv_reservedSMEM_offset_0_alias, 0, 0
	.other		__nv_reservedSMEM_offset_0_alias,@"STO_CUDA_RESERVED_SHARED STV_DEFAULT"
__nv_reservedSMEM_offset_0_alias:
	.zero		0


//--------------------- .nv.global                --------------------------
	.section	.nv.global,"aw",@nobits
.nv.global:
	.type		_ZN40_INTERNAL_6477676f_4_k_cu_d02329e1_310414cute1_E,@object
	.size		_ZN40_INTERNAL_6477676f_4_k_cu_d02329e1_310414cute1_E,(_ZN40_INTERNAL_6477676f_4_k_cu_d02329e1_310414cuda3std3__45__cpo6cbeginE - _ZN40_INTERNAL_6477676f_4_k_cu_d02329e1_310414cute1_E)
_ZN40_INTERNAL_6477676f_4_k_cu_d02329e1_310414cute1_E:
	.zero		1
	.type		_ZN40_INTERNAL_6477676f_4_k_cu_d02329e1_310414cuda3std3__45__cpo6cbeginE,@object
	.size		_ZN40_INTERNAL_6477676f_4_k_cu_d02329e1_310414cuda3std3__45__cpo6cbeginE,(_ZN40_INTERNAL_6477676f_4_k_cu_d02329e1_310414cuda3std3__48in_placeE - _ZN40_INTERNAL_6477676f_4_k_cu_d02329e1_310414cuda3std3__45__cpo6cbeginE)
_ZN40_INTERNAL_6477676f_4_k_cu_d02329e1_310414cuda3std3__45__cpo6cbeginE:
	.zero		1
	.type		_ZN40_INTERNAL_6477676f_4_k_cu_d02329e1_310414cuda3std3__48in_placeE,@object
	.size		_ZN40_INTERNAL_6477676f_4_k_cu_d02329e1_310414cuda3std3__48in_placeE,(_ZN40_INTERNAL_6477676f_4_k_cu_d02329e1_310414cuda3std6ranges3__45__cpo9iter_moveE - _ZN40_INTERNAL_6477676f_4_k_cu_d02329e1_310414cuda3std3__48in_placeE)
_ZN40_INTERNAL_6477676f_4_k_cu_d02329e1_310414cuda3std3__48in_placeE:
	.zero		1
	.type		_ZN40_INTERNAL_6477676f_4_k_cu_d02329e1_310414cuda3std6ranges3__45__cpo9iter_moveE,@object
	.size		_ZN40_INTERNAL_6477676f_4_k_cu_d02329e1_310414cuda3std6ranges3__45__cpo9iter_moveE,(_ZN40_INTERNAL_6477676f_4_k_cu_d02329e1_310414cuda3std3__45__cpo5beginE - _ZN40_INTERNAL_6477676f_4_k_cu_d02329e1_310414cuda3std6ranges3__45__cpo9iter_moveE)
_ZN40_INTERNAL_6477676f_4_k_cu_d02329e1_310414cuda3std6ranges3__45__cpo9iter_moveE:
	.zero		1
	.type		_ZN40_INTERNAL_6477676f_4_k_cu_d02329e1_310414cuda3std3__45__cpo5beginE,@object
	.size		_ZN40_INTERNAL_6477676f_4_k_cu_d02329e1_310414cuda3std3__45__cpo5beginE,(_ZN40_INTERNAL_6477676f_4_k_cu_d02329e1_310414cuda3std3__442_GLOBAL__N__6477676f_4_k_cu_d02329e1_310416ignoreE - _ZN40_INTERNAL_6477676f_4_k_cu_d02329e1_310414cuda3std3__45__cpo5beginE)
_ZN40_INTERNAL_6477676f_4_k_cu_d02329e1_310414cuda3std3__45__cpo5beginE:
	.zero		1
	.type		_ZN40_INTERNAL_6477676f_4_k_cu_d02329e1_310414cuda3std3__442_GLOBAL__N__6477676f_4_k_cu_d02329e1_310416ignoreE,@object
	.size		_ZN40_INTERNAL_6477676f_4_k_cu_d02329e1_310414cuda3std3__442_GLOBAL__N__6477676f_4_k_cu_d02329e1_310416ignoreE,(_ZN40_INTERNAL_6477676f_4_k_cu_d02329e1_310414cute7productE - _ZN40_INTERNAL_6477676f_4_k_cu_d02329e1_310414cuda3std3__442_GLOBAL__N__6477676f_4_k_cu_d02329e1_310416ignoreE)
_ZN40_INTERNAL_6477676f_4_k_cu_d02329e1_310414cuda3std3__442_GLOBAL__N__6477676f_4_k_cu_d02329e1_310416ignoreE:
	.zero		1
	.type		_ZN40_INTERNAL_6477676f_4_k_cu_d02329e1_310414cute7productE,@object
	.size		_ZN40_INTERNAL_6477676f_4_k_cu_d02329e1_310414cute7productE,(_ZN40_INTERNAL_6477676f_4_k_cu_d02329e1_310414cuda3std3__45__cpo3endE - _ZN40_INTERNAL_6477676f_4_k_cu_d02329e1_310414cute7productE)
_ZN40_INTERNAL_6477676f_4_k_cu_d02329e1_310414cute7productE:
	.zero		1
	.type		_ZN40_INTERNAL_6477676f_4_k_cu_d02329e1_310414cuda3std3__45__cpo3endE,@object
	.size		_ZN40_INTERNAL_6477676f_4_k_cu_d02329e1_310414cuda3std3__45__cpo3endE,(_ZN40_INTERNAL_6477676f_4_k_cu_d02329e1_310414cuda3std3__419piecewise_constructE - _ZN40_INTERNAL_6477676f_4_k_cu_d02329e1_310414cuda3std3__45__cpo3endE)
_ZN40_INTERNAL_6477676f_4_k_cu_d02329e1_310414cuda3std3__45__cpo3endE:
	.zero		1
	.type		_ZN40_INTERNAL_6477676f_4_k_cu_d02329e1_310414cuda3std3__419piecewise_constructE,@object
	.size		_ZN40_INTERNAL_6477676f_4_k_cu_d02329e1_310414cuda3std3__419piecewise_constructE,(_ZN40_INTERNAL_6477676f_4_k_cu_d02329e1_310414cuda3std3__45__cpo4cendE - _ZN40_INTERNAL_6477676f_4_k_cu_d02329e1_310414cuda3std3__419piecewise_constructE)
_ZN40_INTERNAL_6477676f_4_k_cu_d02329e1_310414cuda3std3__419piecewise_constructE:
	.zero		1
	.type		_ZN40_INTERNAL_6477676f_4_k_cu_d02329e1_310414cuda3std3__45__cpo4cendE,@object
	.size		_ZN40_INTERNAL_6477676f_4_k_cu_d02329e1_310414cuda3std3__45__cpo4cendE,(_ZN40_INTERNAL_6477676f_4_k_cu_d02329e1_310414cuda3std6ranges3__45__cpo4swapE - _ZN40_INTERNAL_6477676f_4_k_cu_d02329e1_310414cuda3std3__45__cpo4cendE)
_ZN40_INTERNAL_6477676f_4_k_cu_d02329e1_310414cuda3std3__45__cpo4cendE:
	.zero		1
	.type		_ZN40_INTERNAL_6477676f_4_k_cu_d02329e1_310414cuda3std6ranges3__45__cpo4swapE,@object
	.size		_ZN40_INTERNAL_6477676f_4_k_cu_d02329e1_310414cuda3std6ranges3__45__cpo4swapE,(.L_8 - _ZN40_INTERNAL_6477676f_4_k_cu_d02329e1_310414cuda3std6ranges3__45__cpo4swapE)
_ZN40_INTERNAL_6477676f_4_k_cu_d02329e1_310414cuda3std6ranges3__45__cpo4swapE:
	.zero		1
.L_8:


//--------------------- .nv.constant0._ZN7cutlass13device_kernelINS_4gemm6kernel13GemmUniversalIN4cute5tupleIJiiiiEEENS1_10collective13CollectiveMmaINS1_34MainloopSm90TmaGmmaWarpSpecializedILi14ENS5_IJNS4_1CILi1EEESB_SB_EEENS1_35KernelTmaWarpSpecializedCooperativeEEENS5_IJNSA_ILi256EEESF_NSA_ILi32EEEEEEaNS5_IJlSB_lEEEaSI_NS4_8TiledMMAINS4_8MMA_AtomIJNS4_4SM904GMMA27MMA_64x256x32_S32S8S8_SS_TNEEEENS4_6LayoutINS5_IJNSA_ILi2EEESB_SB_EEENS5_IJSB_NSA_ILi0EEESS_EEEEENS5_IJNS4_10UnderscoreESV_SV_EEEEENS4_13SM90_TMA_LOADENS4_14ComposedLayoutINS4_7SwizzleILi1ELi4ELi3EEENS4_18smem_ptr_flag_bitsILi8EEENSP_INS5_IJNSA_ILi8EEESG_EEENS5_IJSG_SB_EEEEEEEvNS4_8identityESY_S18_vS19_EENS_8epilogue10collective6detail29Sm90TmaWarpSpecializedAdapterINS1C_15DefaultEpilogueIaSI_SI_NS1B_6thread17LinearCombinationIaLi1EiiLNS1G_9ScaleType4KindE0ELNS_15FloatRoundStyleE2EaEENS1_15EpilogueDefaultEEEEEvvEEEEvNT_6ParamsE --------------------------
	.section	.nv.constant0._ZN7cutlass13device_kernelINS_4gemm6kernel13GemmUniversalIN4cute5tupleIJiiiiEEENS1_10collective13CollectiveMmaINS1_34MainloopSm90TmaGmmaWarpSpecializedILi14ENS5_IJNS4_1CILi1EEESB_SB_EEENS1_35KernelTmaWarpSpecializedCooperativeEEENS5_IJNSA_ILi256EEESF_NSA_ILi32EEEEEEaNS5_IJlSB_lEEEaSI_NS4_8TiledMMAINS4_8MMA_AtomIJNS4_4SM904GMMA27MMA_64x256x32_S32S8S8_SS_TNEEEENS4_6LayoutINS5_IJNSA_ILi2EEESB_SB_EEENS5_IJSB_NSA_ILi0EEESS_EEEEENS5_IJNS4_10UnderscoreESV_SV_EEEEENS4_13SM90_TMA_LOADENS4_14ComposedLayoutINS4_7SwizzleILi1ELi4ELi3EEENS4_18smem_ptr_flag_bitsILi8EEENSP_INS5_IJNSA_ILi8EEESG_EEENS5_IJSG_SB_EEEEEEEvNS4_8identityESY_S18_vS19_EENS_8epilogue10collective6detail29Sm90TmaWarpSpecializedAdapterINS1C_15DefaultEpilogueIaSI_SI_NS1B_6thread17LinearCombinationIaLi1EiiLNS1G_9ScaleType4KindE0ELNS_15FloatRoundStyleE2EaEENS1_15EpilogueDefaultEEEEEvvEEEEvNT_6ParamsE,"a",@progbits
	.sectionflags	@""
	.align	4
.nv.constant0._ZN7cutlass13device_kernelINS_4gemm6kernel13GemmUniversalIN4cute5tupleIJiiiiEEENS1_10collective13CollectiveMmaINS1_34MainloopSm90TmaGmmaWarpSpecializedILi14ENS5_IJNS4_1CILi1EEESB_SB_EEENS1_35KernelTmaWarpSpecializedCooperativeEEENS5_IJNSA_ILi256EEESF_NSA_ILi32EEEEEEaNS5_IJlSB_lEEEaSI_NS4_8TiledMMAINS4_8MMA_AtomIJNS4_4SM904GMMA27MMA_64x256x32_S32S8S8_SS_TNEEEENS4_6LayoutINS5_IJNSA_ILi2EEESB_SB_EEENS5_IJSB_NSA_ILi0EEESS_EEEEENS5_IJNS4_10UnderscoreESV_SV_EEEEENS4_13SM90_TMA_LOADENS4_14ComposedLayoutINS4_7SwizzleILi1ELi4ELi3EEENS4_18smem_ptr_flag_bitsILi8EEENSP_INS5_IJNSA_ILi8EEESG_EEENS5_IJSG_SB_EEEEEEEvNS4_8identityESY_S18_vS19_EENS_8epilogue10collective6detail29Sm90TmaWarpSpecializedAdapterINS1C_15DefaultEpilogueIaSI_SI_NS1B_6thread17LinearCombinationIaLi1EiiLNS1G_9ScaleType4KindE0ELNS_15FloatRoundStyleE2EaEENS1_15EpilogueDefaultEEEEEvvEEEEvNT_6ParamsE:
	.zero		1664


//--------------------- SYMBOLS --------------------------

	.type		.nv.reservedSmem.offset0,@object
	.size		.nv.reservedSmem.offset0,0x4
	.type		__assertfail,@function
